//
// Generated by NVIDIA NVVM Compiler
//
// Compiler Build ID: CL-36424714
// Cuda compilation tools, release 13.0, V13.0.88
// Based on NVVM 20.0.0
//

.version 9.0
.target sm_100
.address_size 64

	// .globl	_Z19forwardHiddenKernelPfS_S_S_ii

.visible .entry _Z19forwardHiddenKernelPfS_S_S_ii(
	.param .u64 .ptr .align 1 _Z19forwardHiddenKernelPfS_S_S_ii_param_0,
	.param .u64 .ptr .align 1 _Z19forwardHiddenKernelPfS_S_S_ii_param_1,
	.param .u64 .ptr .align 1 _Z19forwardHiddenKernelPfS_S_S_ii_param_2,
	.param .u64 .ptr .align 1 _Z19forwardHiddenKernelPfS_S_S_ii_param_3,
	.param .u32 _Z19forwardHiddenKernelPfS_S_S_ii_param_4,
	.param .u32 _Z19forwardHiddenKernelPfS_S_S_ii_param_5
)
{
	.reg .pred 	%p<11>;
	.reg .b32 	%r<38>;
	.reg .b32 	%f<128>;
	.reg .b64 	%rd<98>;

	ld.param.u64 	%rd11, [_Z19forwardHiddenKernelPfS_S_S_ii_param_0];
	ld.param.u64 	%rd12, [_Z19forwardHiddenKernelPfS_S_S_ii_param_1];
	ld.param.u64 	%rd13, [_Z19forwardHiddenKernelPfS_S_S_ii_param_2];
	ld.param.u64 	%rd14, [_Z19forwardHiddenKernelPfS_S_S_ii_param_3];
	ld.param.u32 	%r23, [_Z19forwardHiddenKernelPfS_S_S_ii_param_4];
	ld.param.u32 	%r24, [_Z19forwardHiddenKernelPfS_S_S_ii_param_5];
	mov.u32 	%r25, %ctaid.x;
	mov.u32 	%r26, %ntid.x;
	mov.u32 	%r27, %tid.x;
	mad.lo.s32 	%r1, %r25, %r26, %r27;
	setp.ge.s32 	%p1, %r1, %r24;
	@%p1 bra 	$L__BB0_15;
	cvta.to.global.u64 	%rd16, %rd14;
	mul.wide.s32 	%rd17, %r1, 4;
	add.s64 	%rd15, %rd13, %rd17;
	// begin inline asm
	ld.global.nc.f32 %f127, [%rd15];
	// end inline asm
	add.s64 	%rd1, %rd16, %rd17;
	st.global.f32 	[%rd1], %f127;
	setp.lt.s32 	%p2, %r23, 1;
	@%p2 bra 	$L__BB0_14;
	mul.lo.s32 	%r2, %r23, %r1;
	and.b32  	%r3, %r23, 15;
	setp.lt.u32 	%p3, %r23, 16;
	mov.b32 	%r34, 0;
	@%p3 bra 	$L__BB0_5;
	and.b32  	%r34, %r23, 2147483632;
	neg.s32 	%r32, %r34;
	mul.wide.s32 	%rd18, %r2, 4;
	add.s64 	%rd19, %rd18, %rd12;
	add.s64 	%rd96, %rd19, 32;
	add.s64 	%rd95, %rd11, 32;
	mov.u32 	%r31, %r2;
$L__BB0_4:
	.pragma "nounroll";
	mul.wide.s32 	%rd52, %r31, 4;
	add.s64 	%rd20, %rd12, %rd52;
	// begin inline asm
	ld.global.nc.f32 %f11, [%rd20];
	// end inline asm
	add.s64 	%rd21, %rd95, -32;
	// begin inline asm
	ld.global.nc.f32 %f12, [%rd21];
	// end inline asm
	ld.global.f32 	%f43, [%rd1];
	fma.rn.f32 	%f44, %f11, %f12, %f43;
	st.global.f32 	[%rd1], %f44;
	add.s64 	%rd22, %rd96, -28;
	// begin inline asm
	ld.global.nc.f32 %f13, [%rd22];
	// end inline asm
	add.s64 	%rd23, %rd95, -28;
	// begin inline asm
	ld.global.nc.f32 %f14, [%rd23];
	// end inline asm
	ld.global.f32 	%f45, [%rd1];
	fma.rn.f32 	%f46, %f13, %f14, %f45;
	st.global.f32 	[%rd1], %f46;
	add.s64 	%rd24, %rd96, -24;
	// begin inline asm
	ld.global.nc.f32 %f15, [%rd24];
	// end inline asm
	add.s64 	%rd25, %rd95, -24;
	// begin inline asm
	ld.global.nc.f32 %f16, [%rd25];
	// end inline asm
	ld.global.f32 	%f47, [%rd1];
	fma.rn.f32 	%f48, %f15, %f16, %f47;
	st.global.f32 	[%rd1], %f48;
	add.s64 	%rd26, %rd96, -20;
	// begin inline asm
	ld.global.nc.f32 %f17, [%rd26];
	// end inline asm
	add.s64 	%rd27, %rd95, -20;
	// begin inline asm
	ld.global.nc.f32 %f18, [%rd27];
	// end inline asm
	ld.global.f32 	%f49, [%rd1];
	fma.rn.f32 	%f50, %f17, %f18, %f49;
	st.global.f32 	[%rd1], %f50;
	add.s64 	%rd28, %rd96, -16;
	// begin inline asm
	ld.global.nc.f32 %f19, [%rd28];
	// end inline asm
	add.s64 	%rd29, %rd95, -16;
	// begin inline asm
	ld.global.nc.f32 %f20, [%rd29];
	// end inline asm
	ld.global.f32 	%f51, [%rd1];
	fma.rn.f32 	%f52, %f19, %f20, %f51;
	st.global.f32 	[%rd1], %f52;
	add.s64 	%rd30, %rd96, -12;
	// begin inline asm
	ld.global.nc.f32 %f21, [%rd30];
	// end inline asm
	add.s64 	%rd31, %rd95, -12;
	// begin inline asm
	ld.global.nc.f32 %f22, [%rd31];
	// end inline asm
	ld.global.f32 	%f53, [%rd1];
	fma.rn.f32 	%f54, %f21, %f22, %f53;
	st.global.f32 	[%rd1], %f54;
	add.s64 	%rd32, %rd96, -8;
	// begin inline asm
	ld.global.nc.f32 %f23, [%rd32];
	// end inline asm
	add.s64 	%rd33, %rd95, -8;
	// begin inline asm
	ld.global.nc.f32 %f24, [%rd33];
	// end inline asm
	ld.global.f32 	%f55, [%rd1];
	fma.rn.f32 	%f56, %f23, %f24, %f55;
	st.global.f32 	[%rd1], %f56;
	add.s64 	%rd34, %rd96, -4;
	// begin inline asm
	ld.global.nc.f32 %f25, [%rd34];
	// end inline asm
	add.s64 	%rd35, %rd95, -4;
	// begin inline asm
	ld.global.nc.f32 %f26, [%rd35];
	// end inline asm
	ld.global.f32 	%f57, [%rd1];
	fma.rn.f32 	%f58, %f25, %f26, %f57;
	st.global.f32 	[%rd1], %f58;
	// begin inline asm
	ld.global.nc.f32 %f27, [%rd96];
	// end inline asm
	// begin inline asm
	ld.global.nc.f32 %f28, [%rd95];
	// end inline asm
	ld.global.f32 	%f59, [%rd1];
	fma.rn.f32 	%f60, %f27, %f28, %f59;
	st.global.f32 	[%rd1], %f60;
	add.s64 	%rd38, %rd96, 4;
	// begin inline asm
	ld.global.nc.f32 %f29, [%rd38];
	// end inline asm
	add.s64 	%rd39, %rd95, 4;
	// begin inline asm
	ld.global.nc.f32 %f30, [%rd39];
	// end inline asm
	ld.global.f32 	%f61, [%rd1];
	fma.rn.f32 	%f62, %f29, %f30, %f61;
	st.global.f32 	[%rd1], %f62;
	add.s64 	%rd40, %rd96, 8;
	// begin inline asm
	ld.global.nc.f32 %f31, [%rd40];
	// end inline asm
	add.s64 	%rd41, %rd95, 8;
	// begin inline asm
	ld.global.nc.f32 %f32, [%rd41];
	// end inline asm
	ld.global.f32 	%f63, [%rd1];
	fma.rn.f32 	%f64, %f31, %f32, %f63;
	st.global.f32 	[%rd1], %f64;
	add.s64 	%rd42, %rd96, 12;
	// begin inline asm
	ld.global.nc.f32 %f33, [%rd42];
	// end inline asm
	add.s64 	%rd43, %rd95, 12;
	// begin inline asm
	ld.global.nc.f32 %f34, [%rd43];
	// end inline asm
	ld.global.f32 	%f65, [%rd1];
	fma.rn.f32 	%f66, %f33, %f34, %f65;
	st.global.f32 	[%rd1], %f66;
	add.s64 	%rd44, %rd96, 16;
	// begin inline asm
	ld.global.nc.f32 %f35, [%rd44];
	// end inline asm
	add.s64 	%rd45, %rd95, 16;
	// begin inline asm
	ld.global.nc.f32 %f36, [%rd45];
	// end inline asm
	ld.global.f32 	%f67, [%rd1];
	fma.rn.f32 	%f68, %f35, %f36, %f67;
	st.global.f32 	[%rd1], %f68;
	add.s64 	%rd46, %rd96, 20;
	// begin inline asm
	ld.global.nc.f32 %f37, [%rd46];
	// end inline asm
	add.s64 	%rd47, %rd95, 20;
	// begin inline asm
	ld.global.nc.f32 %f38, [%rd47];
	// end inline asm
	ld.global.f32 	%f69, [%rd1];
	fma.rn.f32 	%f70, %f37, %f38, %f69;
	st.global.f32 	[%rd1], %f70;
	add.s64 	%rd48, %rd96, 24;
	// begin inline asm
	ld.global.nc.f32 %f39, [%rd48];
	// end inline asm
	add.s64 	%rd49, %rd95, 24;
	// begin inline asm
	ld.global.nc.f32 %f40, [%rd49];
	// end inline asm
	ld.global.f32 	%f71, [%rd1];
	fma.rn.f32 	%f72, %f39, %f40, %f71;
	st.global.f32 	[%rd1], %f72;
	add.s64 	%rd50, %rd96, 28;
	// begin inline asm
	ld.global.nc.f32 %f41, [%rd50];
	// end inline asm
	add.s64 	%rd51, %rd95, 28;
	// begin inline asm
	ld.global.nc.f32 %f42, [%rd51];
	// end inline asm
	ld.global.f32 	%f73, [%rd1];
	fma.rn.f32 	%f127, %f41, %f42, %f73;
	st.global.f32 	[%rd1], %f127;
	add.s32 	%r32, %r32, 16;
	add.s64 	%rd96, %rd96, 64;
	add.s64 	%rd95, %rd95, 64;
	add.s32 	%r31, %r31, 16;
	setp.ne.s32 	%p4, %r32, 0;
	@%p4 bra 	$L__BB0_4;
$L__BB0_5:
	setp.eq.s32 	%p5, %r3, 0;
	@%p5 bra 	$L__BB0_14;
	and.b32  	%r11, %r23, 7;
	setp.lt.u32 	%p6, %r3, 8;
	@%p6 bra 	$L__BB0_8;
	add.s32 	%r29, %r34, %r2;
	mul.wide.s32 	%rd69, %r29, 4;
	add.s64 	%rd53, %rd12, %rd69;
	// begin inline asm
	ld.global.nc.f32 %f74, [%rd53];
	// end inline asm
	cvt.u64.u32 	%rd70, %r34;
	mul.wide.u32 	%rd71, %r34, 4;
	add.s64 	%rd54, %rd11, %rd71;
	// begin inline asm
	ld.global.nc.f32 %f75, [%rd54];
	// end inline asm
	ld.global.f32 	%f90, [%rd1];
	fma.rn.f32 	%f91, %f74, %f75, %f90;
	st.global.f32 	[%rd1], %f91;
	cvt.s64.s32 	%rd72, %r2;
	add.s64 	%rd73, %rd70, %rd72;
	shl.b64 	%rd74, %rd73, 2;
	add.s64 	%rd75, %rd12, %rd74;
	add.s64 	%rd55, %rd75, 4;
	// begin inline asm
	ld.global.nc.f32 %f76, [%rd55];
	// end inline asm
	add.s64 	%rd56, %rd54, 4;
	// begin inline asm
	ld.global.nc.f32 %f77, [%rd56];
	// end inline asm
	ld.global.f32 	%f92, [%rd1];
	fma.rn.f32 	%f93, %f76, %f77, %f92;
	st.global.f32 	[%rd1], %f93;
	add.s64 	%rd57, %rd75, 8;
	// begin inline asm
	ld.global.nc.f32 %f78, [%rd57];
	// end inline asm
	add.s64 	%rd58, %rd54, 8;
	// begin inline asm
	ld.global.nc.f32 %f79, [%rd58];
	// end inline asm
	ld.global.f32 	%f94, [%rd1];
	fma.rn.f32 	%f95, %f78, %f79, %f94;
	st.global.f32 	[%rd1], %f95;
	add.s64 	%rd59, %rd75, 12;
	// begin inline asm
	ld.global.nc.f32 %f80, [%rd59];
	// end inline asm
	add.s64 	%rd60, %rd54, 12;
	// begin inline asm
	ld.global.nc.f32 %f81, [%rd60];
	// end inline asm
	ld.global.f32 	%f96, [%rd1];
	fma.rn.f32 	%f97, %f80, %f81, %f96;
	st.global.f32 	[%rd1], %f97;
	add.s64 	%rd61, %rd75, 16;
	// begin inline asm
	ld.global.nc.f32 %f82, [%rd61];
	// end inline asm
	add.s64 	%rd62, %rd54, 16;
	// begin inline asm
	ld.global.nc.f32 %f83, [%rd62];
	// end inline asm
	ld.global.f32 	%f98, [%rd1];
	fma.rn.f32 	%f99, %f82, %f83, %f98;
	st.global.f32 	[%rd1], %f99;
	add.s64 	%rd63, %rd75, 20;
	// begin inline asm
	ld.global.nc.f32 %f84, [%rd63];
	// end inline asm
	add.s64 	%rd64, %rd54, 20;
	// begin inline asm
	ld.global.nc.f32 %f85, [%rd64];
	// end inline asm
	ld.global.f32 	%f100, [%rd1];
	fma.rn.f32 	%f101, %f84, %f85, %f100;
	st.global.f32 	[%rd1], %f101;
	add.s64 	%rd65, %rd75, 24;
	// begin inline asm
	ld.global.nc.f32 %f86, [%rd65];
	// end inline asm
	add.s64 	%rd66, %rd54, 24;
	// begin inline asm
	ld.global.nc.f32 %f87, [%rd66];
	// end inline asm
	ld.global.f32 	%f102, [%rd1];
	fma.rn.f32 	%f103, %f86, %f87, %f102;
	st.global.f32 	[%rd1], %f103;
	add.s64 	%rd67, %rd75, 28;
	// begin inline asm
	ld.global.nc.f32 %f88, [%rd67];
	// end inline asm
	add.s64 	%rd68, %rd54, 28;
	// begin inline asm
	ld.global.nc.f32 %f89, [%rd68];
	// end inline asm
	ld.global.f32 	%f104, [%rd1];
	fma.rn.f32 	%f127, %f88, %f89, %f104;
	st.global.f32 	[%rd1], %f127;
	add.s32 	%r34, %r34, 8;
$L__BB0_8:
	setp.eq.s32 	%p7, %r11, 0;
	@%p7 bra 	$L__BB0_14;
	and.b32  	%r14, %r23, 3;
	setp.lt.u32 	%p8, %r11, 4;
	@%p8 bra 	$L__BB0_11;
	add.s32 	%r30, %r34, %r2;
	mul.wide.s32 	%rd84, %r30, 4;
	add.s64 	%rd76, %rd12, %rd84;
	// begin inline asm
	ld.global.nc.f32 %f105, [%rd76];
	// end inline asm
	cvt.u64.u32 	%rd85, %r34;
	mul.wide.u32 	%rd86, %r34, 4;
	add.s64 	%rd77, %rd11, %rd86;
	// begin inline asm
	ld.global.nc.f32 %f106, [%rd77];
	// end inline asm
	ld.global.f32 	%f113, [%rd1];
	fma.rn.f32 	%f114, %f105, %f106, %f113;
	st.global.f32 	[%rd1], %f114;
	cvt.s64.s32 	%rd87, %r2;
	add.s64 	%rd88, %rd85, %rd87;
	shl.b64 	%rd89, %rd88, 2;
	add.s64 	%rd90, %rd12, %rd89;
	add.s64 	%rd78, %rd90, 4;
	// begin inline asm
	ld.global.nc.f32 %f107, [%rd78];
	// end inline asm
	add.s64 	%rd79, %rd77, 4;
	// begin inline asm
	ld.global.nc.f32 %f108, [%rd79];
	// end inline asm
	ld.global.f32 	%f115, [%rd1];
	fma.rn.f32 	%f116, %f107, %f108, %f115;
	st.global.f32 	[%rd1], %f116;
	add.s64 	%rd80, %rd90, 8;
	// begin inline asm
	ld.global.nc.f32 %f109, [%rd80];
	// end inline asm
	add.s64 	%rd81, %rd77, 8;
	// begin inline asm
	ld.global.nc.f32 %f110, [%rd81];
	// end inline asm
	ld.global.f32 	%f117, [%rd1];
	fma.rn.f32 	%f118, %f109, %f110, %f117;
	st.global.f32 	[%rd1], %f118;
	add.s64 	%rd82, %rd90, 12;
	// begin inline asm
	ld.global.nc.f32 %f111, [%rd82];
	// end inline asm
	add.s64 	%rd83, %rd77, 12;
	// begin inline asm
	ld.global.nc.f32 %f112, [%rd83];
	// end inline asm
	ld.global.f32 	%f119, [%rd1];
	fma.rn.f32 	%f127, %f111, %f112, %f119;
	st.global.f32 	[%rd1], %f127;
	add.s32 	%r34, %r34, 4;
$L__BB0_11:
	setp.eq.s32 	%p9, %r14, 0;
	@%p9 bra 	$L__BB0_14;
	mul.wide.u32 	%rd91, %r34, 4;
	add.s64 	%rd97, %rd11, %rd91;
	add.s32 	%r37, %r34, %r2;
	neg.s32 	%r36, %r14;
$L__BB0_13:
	.pragma "nounroll";
	mul.wide.s32 	%rd94, %r37, 4;
	add.s64 	%rd92, %rd12, %rd94;
	// begin inline asm
	ld.global.nc.f32 %f120, [%rd92];
	// end inline asm
	// begin inline asm
	ld.global.nc.f32 %f121, [%rd97];
	// end inline asm
	ld.global.f32 	%f122, [%rd1];
	fma.rn.f32 	%f127, %f120, %f121, %f122;
	st.global.f32 	[%rd1], %f127;
	add.s64 	%rd97, %rd97, 4;
	add.s32 	%r37, %r37, 1;
	add.s32 	%r36, %r36, 1;
	setp.ne.s32 	%p10, %r36, 0;
	@%p10 bra 	$L__BB0_13;
$L__BB0_14:
	max.f32 	%f123, %f127, 0f00000000;
	st.global.f32 	[%rd1], %f123;
$L__BB0_15:
	ret;

}
	// .globl	_Z19forwardOutputKernelPfS_S_S_ii
.visible .entry _Z19forwardOutputKernelPfS_S_S_ii(
	.param .u64 .ptr .align 1 _Z19forwardOutputKernelPfS_S_S_ii_param_0,
	.param .u64 .ptr .align 1 _Z19forwardOutputKernelPfS_S_S_ii_param_1,
	.param .u64 .ptr .align 1 _Z19forwardOutputKernelPfS_S_S_ii_param_2,
	.param .u64 .ptr .align 1 _Z19forwardOutputKernelPfS_S_S_ii_param_3,
	.param .u32 _Z19forwardOutputKernelPfS_S_S_ii_param_4,
	.param .u32 _Z19forwardOutputKernelPfS_S_S_ii_param_5
)
{
	.reg .pred 	%p<11>;
	.reg .b32 	%r<38>;
	.reg .b32 	%f<118>;
	.reg .b64 	%rd<98>;

	ld.param.u64 	%rd11, [_Z19forwardOutputKernelPfS_S_S_ii_param_0];
	ld.param.u64 	%rd12, [_Z19forwardOutputKernelPfS_S_S_ii_param_1];
	ld.param.u64 	%rd13, [_Z19forwardOutputKernelPfS_S_S_ii_param_2];
	ld.param.u64 	%rd14, [_Z19forwardOutputKernelPfS_S_S_ii_param_3];
	ld.param.u32 	%r23, [_Z19forwardOutputKernelPfS_S_S_ii_param_4];
	ld.param.u32 	%r24, [_Z19forwardOutputKernelPfS_S_S_ii_param_5];
	mov.u32 	%r25, %ctaid.x;
	mov.u32 	%r26, %ntid.x;
	mov.u32 	%r27, %tid.x;
	mad.lo.s32 	%r1, %r25, %r26, %r27;
	setp.ge.s32 	%p1, %r1, %r24;
	@%p1 bra 	$L__BB1_14;
	cvta.to.global.u64 	%rd16, %rd14;
	mul.wide.s32 	%rd17, %r1, 4;
	add.s64 	%rd15, %rd13, %rd17;
	// begin inline asm
	ld.global.nc.f32 %f1, [%rd15];
	// end inline asm
	add.s64 	%rd1, %rd16, %rd17;
	st.global.f32 	[%rd1], %f1;
	setp.lt.s32 	%p2, %r23, 1;
	@%p2 bra 	$L__BB1_14;
	mul.lo.s32 	%r2, %r23, %r1;
	and.b32  	%r3, %r23, 15;
	setp.lt.u32 	%p3, %r23, 16;
	mov.b32 	%r34, 0;
	@%p3 bra 	$L__BB1_5;
	and.b32  	%r34, %r23, 2147483632;
	neg.s32 	%r32, %r34;
	mul.wide.s32 	%rd18, %r2, 4;
	add.s64 	%rd19, %rd18, %rd12;
	add.s64 	%rd96, %rd19, 32;
	add.s64 	%rd95, %rd11, 32;
	mov.u32 	%r31, %r2;
$L__BB1_4:
	.pragma "nounroll";
	mul.wide.s32 	%rd52, %r31, 4;
	add.s64 	%rd20, %rd12, %rd52;
	// begin inline asm
	ld.global.nc.f32 %f2, [%rd20];
	// end inline asm
	add.s64 	%rd21, %rd95, -32;
	// begin inline asm
	ld.global.nc.f32 %f3, [%rd21];
	// end inline asm
	ld.global.f32 	%f34, [%rd1];
	fma.rn.f32 	%f35, %f2, %f3, %f34;
	st.global.f32 	[%rd1], %f35;
	add.s64 	%rd22, %rd96, -28;
	// begin inline asm
	ld.global.nc.f32 %f4, [%rd22];
	// end inline asm
	add.s64 	%rd23, %rd95, -28;
	// begin inline asm
	ld.global.nc.f32 %f5, [%rd23];
	// end inline asm
	ld.global.f32 	%f36, [%rd1];
	fma.rn.f32 	%f37, %f4, %f5, %f36;
	st.global.f32 	[%rd1], %f37;
	add.s64 	%rd24, %rd96, -24;
	// begin inline asm
	ld.global.nc.f32 %f6, [%rd24];
	// end inline asm
	add.s64 	%rd25, %rd95, -24;
	// begin inline asm
	ld.global.nc.f32 %f7, [%rd25];
	// end inline asm
	ld.global.f32 	%f38, [%rd1];
	fma.rn.f32 	%f39, %f6, %f7, %f38;
	st.global.f32 	[%rd1], %f39;
	add.s64 	%rd26, %rd96, -20;
	// begin inline asm
	ld.global.nc.f32 %f8, [%rd26];
	// end inline asm
	add.s64 	%rd27, %rd95, -20;
	// begin inline asm
	ld.global.nc.f32 %f9, [%rd27];
	// end inline asm
	ld.global.f32 	%f40, [%rd1];
	fma.rn.f32 	%f41, %f8, %f9, %f40;
	st.global.f32 	[%rd1], %f41;
	add.s64 	%rd28, %rd96, -16;
	// begin inline asm
	ld.global.nc.f32 %f10, [%rd28];
	// end inline asm
	add.s64 	%rd29, %rd95, -16;
	// begin inline asm
	ld.global.nc.f32 %f11, [%rd29];
	// end inline asm
	ld.global.f32 	%f42, [%rd1];
	fma.rn.f32 	%f43, %f10, %f11, %f42;
	st.global.f32 	[%rd1], %f43;
	add.s64 	%rd30, %rd96, -12;
	// begin inline asm
	ld.global.nc.f32 %f12, [%rd30];
	// end inline asm
	add.s64 	%rd31, %rd95, -12;
	// begin inline asm
	ld.global.nc.f32 %f13, [%rd31];
	// end inline asm
	ld.global.f32 	%f44, [%rd1];
	fma.rn.f32 	%f45, %f12, %f13, %f44;
	st.global.f32 	[%rd1], %f45;
	add.s64 	%rd32, %rd96, -8;
	// begin inline asm
	ld.global.nc.f32 %f14, [%rd32];
	// end inline asm
	add.s64 	%rd33, %rd95, -8;
	// begin inline asm
	ld.global.nc.f32 %f15, [%rd33];
	// end inline asm
	ld.global.f32 	%f46, [%rd1];
	fma.rn.f32 	%f47, %f14, %f15, %f46;
	st.global.f32 	[%rd1], %f47;
	add.s64 	%rd34, %rd96, -4;
	// begin inline asm
	ld.global.nc.f32 %f16, [%rd34];
	// end inline asm
	add.s64 	%rd35, %rd95, -4;
	// begin inline asm
	ld.global.nc.f32 %f17, [%rd35];
	// end inline asm
	ld.global.f32 	%f48, [%rd1];
	fma.rn.f32 	%f49, %f16, %f17, %f48;
	st.global.f32 	[%rd1], %f49;
	// begin inline asm
	ld.global.nc.f32 %f18, [%rd96];
	// end inline asm
	// begin inline asm
	ld.global.nc.f32 %f19, [%rd95];
	// end inline asm
	ld.global.f32 	%f50, [%rd1];
	fma.rn.f32 	%f51, %f18, %f19, %f50;
	st.global.f32 	[%rd1], %f51;
	add.s64 	%rd38, %rd96, 4;
	// begin inline asm
	ld.global.nc.f32 %f20, [%rd38];
	// end inline asm
	add.s64 	%rd39, %rd95, 4;
	// begin inline asm
	ld.global.nc.f32 %f21, [%rd39];
	// end inline asm
	ld.global.f32 	%f52, [%rd1];
	fma.rn.f32 	%f53, %f20, %f21, %f52;
	st.global.f32 	[%rd1], %f53;
	add.s64 	%rd40, %rd96, 8;
	// begin inline asm
	ld.global.nc.f32 %f22, [%rd40];
	// end inline asm
	add.s64 	%rd41, %rd95, 8;
	// begin inline asm
	ld.global.nc.f32 %f23, [%rd41];
	// end inline asm
	ld.global.f32 	%f54, [%rd1];
	fma.rn.f32 	%f55, %f22, %f23, %f54;
	st.global.f32 	[%rd1], %f55;
	add.s64 	%rd42, %rd96, 12;
	// begin inline asm
	ld.global.nc.f32 %f24, [%rd42];
	// end inline asm
	add.s64 	%rd43, %rd95, 12;
	// begin inline asm
	ld.global.nc.f32 %f25, [%rd43];
	// end inline asm
	ld.global.f32 	%f56, [%rd1];
	fma.rn.f32 	%f57, %f24, %f25, %f56;
	st.global.f32 	[%rd1], %f57;
	add.s64 	%rd44, %rd96, 16;
	// begin inline asm
	ld.global.nc.f32 %f26, [%rd44];
	// end inline asm
	add.s64 	%rd45, %rd95, 16;
	// begin inline asm
	ld.global.nc.f32 %f27, [%rd45];
	// end inline asm
	ld.global.f32 	%f58, [%rd1];
	fma.rn.f32 	%f59, %f26, %f27, %f58;
	st.global.f32 	[%rd1], %f59;
	add.s64 	%rd46, %rd96, 20;
	// begin inline asm
	ld.global.nc.f32 %f28, [%rd46];
	// end inline asm
	add.s64 	%rd47, %rd95, 20;
	// begin inline asm
	ld.global.nc.f32 %f29, [%rd47];
	// end inline asm
	ld.global.f32 	%f60, [%rd1];
	fma.rn.f32 	%f61, %f28, %f29, %f60;
	st.global.f32 	[%rd1], %f61;
	add.s64 	%rd48, %rd96, 24;
	// begin inline asm
	ld.global.nc.f32 %f30, [%rd48];
	// end inline asm
	add.s64 	%rd49, %rd95, 24;
	// begin inline asm
	ld.global.nc.f32 %f31, [%rd49];
	// end inline asm
	ld.global.f32 	%f62, [%rd1];
	fma.rn.f32 	%f63, %f30, %f31, %f62;
	st.global.f32 	[%rd1], %f63;
	add.s64 	%rd50, %rd96, 28;
	// begin inline asm
	ld.global.nc.f32 %f32, [%rd50];
	// end inline asm
	add.s64 	%rd51, %rd95, 28;
	// begin inline asm
	ld.global.nc.f32 %f33, [%rd51];
	// end inline asm
	ld.global.f32 	%f64, [%rd1];
	fma.rn.f32 	%f65, %f32, %f33, %f64;
	st.global.f32 	[%rd1], %f65;
	add.s32 	%r32, %r32, 16;
	add.s64 	%rd96, %rd96, 64;
	add.s64 	%rd95, %rd95, 64;
	add.s32 	%r31, %r31, 16;
	setp.ne.s32 	%p4, %r32, 0;
	@%p4 bra 	$L__BB1_4;
$L__BB1_5:
	setp.eq.s32 	%p5, %r3, 0;
	@%p5 bra 	$L__BB1_14;
	and.b32  	%r11, %r23, 7;
	setp.lt.u32 	%p6, %r3, 8;
	@%p6 bra 	$L__BB1_8;
	add.s32 	%r29, %r34, %r2;
	mul.wide.s32 	%rd69, %r29, 4;
	add.s64 	%rd53, %rd12, %rd69;
	// begin inline asm
	ld.global.nc.f32 %f66, [%rd53];
	// end inline asm
	cvt.u64.u32 	%rd70, %r34;
	mul.wide.u32 	%rd71, %r34, 4;
	add.s64 	%rd54, %rd11, %rd71;
	// begin inline asm
	ld.global.nc.f32 %f67, [%rd54];
	// end inline asm
	ld.global.f32 	%f82, [%rd1];
	fma.rn.f32 	%f83, %f66, %f67, %f82;
	st.global.f32 	[%rd1], %f83;
	cvt.s64.s32 	%rd72, %r2;
	add.s64 	%rd73, %rd70, %rd72;
	shl.b64 	%rd74, %rd73, 2;
	add.s64 	%rd75, %rd12, %rd74;
	add.s64 	%rd55, %rd75, 4;
	// begin inline asm
	ld.global.nc.f32 %f68, [%rd55];
	// end inline asm
	add.s64 	%rd56, %rd54, 4;
	// begin inline asm
	ld.global.nc.f32 %f69, [%rd56];
	// end inline asm
	ld.global.f32 	%f84, [%rd1];
	fma.rn.f32 	%f85, %f68, %f69, %f84;
	st.global.f32 	[%rd1], %f85;
	add.s64 	%rd57, %rd75, 8;
	// begin inline asm
	ld.global.nc.f32 %f70, [%rd57];
	// end inline asm
	add.s64 	%rd58, %rd54, 8;
	// begin inline asm
	ld.global.nc.f32 %f71, [%rd58];
	// end inline asm
	ld.global.f32 	%f86, [%rd1];
	fma.rn.f32 	%f87, %f70, %f71, %f86;
	st.global.f32 	[%rd1], %f87;
	add.s64 	%rd59, %rd75, 12;
	// begin inline asm
	ld.global.nc.f32 %f72, [%rd59];
	// end inline asm
	add.s64 	%rd60, %rd54, 12;
	// begin inline asm
	ld.global.nc.f32 %f73, [%rd60];
	// end inline asm
	ld.global.f32 	%f88, [%rd1];
	fma.rn.f32 	%f89, %f72, %f73, %f88;
	st.global.f32 	[%rd1], %f89;
	add.s64 	%rd61, %rd75, 16;
	// begin inline asm
	ld.global.nc.f32 %f74, [%rd61];
	// end inline asm
	add.s64 	%rd62, %rd54, 16;
	// begin inline asm
	ld.global.nc.f32 %f75, [%rd62];
	// end inline asm
	ld.global.f32 	%f90, [%rd1];
	fma.rn.f32 	%f91, %f74, %f75, %f90;
	st.global.f32 	[%rd1], %f91;
	add.s64 	%rd63, %rd75, 20;
	// begin inline asm
	ld.global.nc.f32 %f76, [%rd63];
	// end inline asm
	add.s64 	%rd64, %rd54, 20;
	// begin inline asm
	ld.global.nc.f32 %f77, [%rd64];
	// end inline asm
	ld.global.f32 	%f92, [%rd1];
	fma.rn.f32 	%f93, %f76, %f77, %f92;
	st.global.f32 	[%rd1], %f93;
	add.s64 	%rd65, %rd75, 24;
	// begin inline asm
	ld.global.nc.f32 %f78, [%rd65];
	// end inline asm
	add.s64 	%rd66, %rd54, 24;
	// begin inline asm
	ld.global.nc.f32 %f79, [%rd66];
	// end inline asm
	ld.global.f32 	%f94, [%rd1];
	fma.rn.f32 	%f95, %f78, %f79, %f94;
	st.global.f32 	[%rd1], %f95;
	add.s64 	%rd67, %rd75, 28;
	// begin inline asm
	ld.global.nc.f32 %f80, [%rd67];
	// end inline asm
	add.s64 	%rd68, %rd54, 28;
	// begin inline asm
	ld.global.nc.f32 %f81, [%rd68];
	// end inline asm
	ld.global.f32 	%f96, [%rd1];
	fma.rn.f32 	%f97, %f80, %f81, %f96;
	st.global.f32 	[%rd1], %f97;
	add.s32 	%r34, %r34, 8;
$L__BB1_8:
	setp.eq.s32 	%p7, %r11, 0;
	@%p7 bra 	$L__BB1_14;
	and.b32  	%r14, %r23, 3;
	setp.lt.u32 	%p8, %r11, 4;
	@%p8 bra 	$L__BB1_11;
	add.s32 	%r30, %r34, %r2;
	mul.wide.s32 	%rd84, %r30, 4;
	add.s64 	%rd76, %rd12, %rd84;
	// begin inline asm
	ld.global.nc.f32 %f98, [%rd76];
	// end inline asm
	cvt.u64.u32 	%rd85, %r34;
	mul.wide.u32 	%rd86, %r34, 4;
	add.s64 	%rd77, %rd11, %rd86;
	// begin inline asm
	ld.global.nc.f32 %f99, [%rd77];
	// end inline asm
	ld.global.f32 	%f106, [%rd1];
	fma.rn.f32 	%f107, %f98, %f99, %f106;
	st.global.f32 	[%rd1], %f107;
	cvt.s64.s32 	%rd87, %r2;
	add.s64 	%rd88, %rd85, %rd87;
	shl.b64 	%rd89, %rd88, 2;
	add.s64 	%rd90, %rd12, %rd89;
	add.s64 	%rd78, %rd90, 4;
	// begin inline asm
	ld.global.nc.f32 %f100, [%rd78];
	// end inline asm
	add.s64 	%rd79, %rd77, 4;
	// begin inline asm
	ld.global.nc.f32 %f101, [%rd79];
	// end inline asm
	ld.global.f32 	%f108, [%rd1];
	fma.rn.f32 	%f109, %f100, %f101, %f108;
	st.global.f32 	[%rd1], %f109;
	add.s64 	%rd80, %rd90, 8;
	// begin inline asm
	ld.global.nc.f32 %f102, [%rd80];
	// end inline asm
	add.s64 	%rd81, %rd77, 8;
	// begin inline asm
	ld.global.nc.f32 %f103, [%rd81];
	// end inline asm
	ld.global.f32 	%f110, [%rd1];
	fma.rn.f32 	%f111, %f102, %f103, %f110;
	st.global.f32 	[%rd1], %f111;
	add.s64 	%rd82, %rd90, 12;
	// begin inline asm
	ld.global.nc.f32 %f104, [%rd82];
	// end inline asm
	add.s64 	%rd83, %rd77, 12;
	// begin inline asm
	ld.global.nc.f32 %f105, [%rd83];
	// end inline asm
	ld.global.f32 	%f112, [%rd1];
	fma.rn.f32 	%f113, %f104, %f105, %f112;
	st.global.f32 	[%rd1], %f113;
	add.s32 	%r34, %r34, 4;
$L__BB1_11:
	setp.eq.s32 	%p9, %r14, 0;
	@%p9 bra 	$L__BB1_14;
	mul.wide.u32 	%rd91, %r34, 4;
	add.s64 	%rd97, %rd11, %rd91;
	add.s32 	%r37, %r34, %r2;
	neg.s32 	%r36, %r14;
$L__BB1_13:
	.pragma "nounroll";
	mul.wide.s32 	%rd94, %r37, 4;
	add.s64 	%rd92, %rd12, %rd94;
	// begin inline asm
	ld.global.nc.f32 %f114, [%rd92];
	// end inline asm
	// begin inline asm
	ld.global.nc.f32 %f115, [%rd97];
	// end inline asm
	ld.global.f32 	%f116, [%rd1];
	fma.rn.f32 	%f117, %f114, %f115, %f116;
	st.global.f32 	[%rd1], %f117;
	add.s64 	%rd97, %rd97, 4;
	add.s32 	%r37, %r37, 1;
	add.s32 	%r36, %r36, 1;
	setp.ne.s32 	%p10, %r36, 0;
	@%p10 bra 	$L__BB1_13;
$L__BB1_14:
	ret;

}
	// .globl	_Z13softmaxKernelPfi
.visible .entry _Z13softmaxKernelPfi(
	.param .u64 .ptr .align 1 _Z13softmaxKernelPfi_param_0,
	.param .u32 _Z13softmaxKernelPfi_param_1
)
{
	.reg .pred 	%p<57>;
	.reg .b32 	%r<98>;
	.reg .b32 	%f<364>;
	.reg .b64 	%rd<39>;

	ld.param.u64 	%rd17, [_Z13softmaxKernelPfi_param_0];
	ld.param.u32 	%r45, [_Z13softmaxKernelPfi_param_1];
	cvta.to.global.u64 	%rd1, %rd17;
	ld.global.f32 	%f354, [%rd1];
	setp.lt.s32 	%p1, %r45, 2;
	@%p1 bra 	$L__BB2_14;
	add.s32 	%r1, %r45, -1;
	add.s32 	%r47, %r45, -2;
	and.b32  	%r2, %r1, 15;
	setp.lt.u32 	%p2, %r47, 15;
	mov.b32 	%r84, 1;
	@%p2 bra 	$L__BB2_5;
	and.b32  	%r49, %r1, -16;
	neg.s32 	%r88, %r49;
	add.s64 	%rd35, %rd1, 32;
	mov.b32 	%r87, 0;
$L__BB2_3:
	.pragma "nounroll";
	ld.global.f32 	%f28, [%rd35+-28];
	setp.gt.f32 	%p3, %f28, %f354;
	selp.f32 	%f29, %f28, %f354, %p3;
	ld.global.f32 	%f30, [%rd35+-24];
	setp.gt.f32 	%p4, %f30, %f29;
	selp.f32 	%f31, %f30, %f29, %p4;
	ld.global.f32 	%f32, [%rd35+-20];
	setp.gt.f32 	%p5, %f32, %f31;
	selp.f32 	%f33, %f32, %f31, %p5;
	ld.global.f32 	%f34, [%rd35+-16];
	setp.gt.f32 	%p6, %f34, %f33;
	selp.f32 	%f35, %f34, %f33, %p6;
	ld.global.f32 	%f36, [%rd35+-12];
	setp.gt.f32 	%p7, %f36, %f35;
	selp.f32 	%f37, %f36, %f35, %p7;
	ld.global.f32 	%f38, [%rd35+-8];
	setp.gt.f32 	%p8, %f38, %f37;
	selp.f32 	%f39, %f38, %f37, %p8;
	ld.global.f32 	%f40, [%rd35+-4];
	setp.gt.f32 	%p9, %f40, %f39;
	selp.f32 	%f41, %f40, %f39, %p9;
	ld.global.f32 	%f42, [%rd35];
	setp.gt.f32 	%p10, %f42, %f41;
	selp.f32 	%f43, %f42, %f41, %p10;
	ld.global.f32 	%f44, [%rd35+4];
	setp.gt.f32 	%p11, %f44, %f43;
	selp.f32 	%f45, %f44, %f43, %p11;
	ld.global.f32 	%f46, [%rd35+8];
	setp.gt.f32 	%p12, %f46, %f45;
	selp.f32 	%f47, %f46, %f45, %p12;
	ld.global.f32 	%f48, [%rd35+12];
	setp.gt.f32 	%p13, %f48, %f47;
	selp.f32 	%f49, %f48, %f47, %p13;
	ld.global.f32 	%f50, [%rd35+16];
	setp.gt.f32 	%p14, %f50, %f49;
	selp.f32 	%f51, %f50, %f49, %p14;
	ld.global.f32 	%f52, [%rd35+20];
	setp.gt.f32 	%p15, %f52, %f51;
	selp.f32 	%f53, %f52, %f51, %p15;
	ld.global.f32 	%f54, [%rd35+24];
	setp.gt.f32 	%p16, %f54, %f53;
	selp.f32 	%f55, %f54, %f53, %p16;
	ld.global.f32 	%f56, [%rd35+28];
	setp.gt.f32 	%p17, %f56, %f55;
	selp.f32 	%f57, %f56, %f55, %p17;
	ld.global.f32 	%f58, [%rd35+32];
	setp.gt.f32 	%p18, %f58, %f57;
	selp.f32 	%f354, %f58, %f57, %p18;
	add.s32 	%r88, %r88, 16;
	add.s32 	%r87, %r87, 16;
	add.s64 	%rd35, %rd35, 64;
	setp.eq.s32 	%p19, %r88, 0;
	@%p19 bra 	$L__BB2_4;
	bra.uni 	$L__BB2_3;
$L__BB2_4:
	add.s32 	%r84, %r87, 1;
$L__BB2_5:
	setp.eq.s32 	%p20, %r2, 0;
	@%p20 bra 	$L__BB2_14;
	and.b32  	%r6, %r1, 7;
	setp.lt.u32 	%p21, %r2, 8;
	@%p21 bra 	$L__BB2_8;
	mul.wide.u32 	%rd18, %r84, 4;
	add.s64 	%rd19, %rd1, %rd18;
	ld.global.f32 	%f60, [%rd19];
	setp.gt.f32 	%p22, %f60, %f354;
	selp.f32 	%f61, %f60, %f354, %p22;
	ld.global.f32 	%f62, [%rd19+4];
	setp.gt.f32 	%p23, %f62, %f61;
	selp.f32 	%f63, %f62, %f61, %p23;
	ld.global.f32 	%f64, [%rd19+8];
	setp.gt.f32 	%p24, %f64, %f63;
	selp.f32 	%f65, %f64, %f63, %p24;
	ld.global.f32 	%f66, [%rd19+12];
	setp.gt.f32 	%p25, %f66, %f65;
	selp.f32 	%f67, %f66, %f65, %p25;
	ld.global.f32 	%f68, [%rd19+16];
	setp.gt.f32 	%p26, %f68, %f67;
	selp.f32 	%f69, %f68, %f67, %p26;
	ld.global.f32 	%f70, [%rd19+20];
	setp.gt.f32 	%p27, %f70, %f69;
	selp.f32 	%f71, %f70, %f69, %p27;
	ld.global.f32 	%f72, [%rd19+24];
	setp.gt.f32 	%p28, %f72, %f71;
	selp.f32 	%f73, %f72, %f71, %p28;
	ld.global.f32 	%f74, [%rd19+28];
	setp.gt.f32 	%p29, %f74, %f73;
	selp.f32 	%f354, %f74, %f73, %p29;
	add.s32 	%r84, %r84, 8;
$L__BB2_8:
	setp.eq.s32 	%p30, %r6, 0;
	@%p30 bra 	$L__BB2_14;
	and.b32  	%r9, %r1, 3;
	setp.lt.u32 	%p31, %r6, 4;
	@%p31 bra 	$L__BB2_11;
	mul.wide.u32 	%rd20, %r84, 4;
	add.s64 	%rd21, %rd1, %rd20;
	ld.global.f32 	%f76, [%rd21];
	setp.gt.f32 	%p32, %f76, %f354;
	selp.f32 	%f77, %f76, %f354, %p32;
	ld.global.f32 	%f78, [%rd21+4];
	setp.gt.f32 	%p33, %f78, %f77;
	selp.f32 	%f79, %f78, %f77, %p33;
	ld.global.f32 	%f80, [%rd21+8];
	setp.gt.f32 	%p34, %f80, %f79;
	selp.f32 	%f81, %f80, %f79, %p34;
	ld.global.f32 	%f82, [%rd21+12];
	setp.gt.f32 	%p35, %f82, %f81;
	selp.f32 	%f354, %f82, %f81, %p35;
	add.s32 	%r84, %r84, 4;
$L__BB2_11:
	setp.eq.s32 	%p36, %r9, 0;
	@%p36 bra 	$L__BB2_14;
	mul.wide.u32 	%rd22, %r84, 4;
	add.s64 	%rd34, %rd1, %rd22;
	neg.s32 	%r86, %r9;
$L__BB2_13:
	.pragma "nounroll";
	ld.global.f32 	%f83, [%rd34];
	setp.gt.f32 	%p37, %f83, %f354;
	selp.f32 	%f354, %f83, %f354, %p37;
	add.s64 	%rd34, %rd34, 4;
	add.s32 	%r86, %r86, 1;
	setp.ne.s32 	%p38, %r86, 0;
	@%p38 bra 	$L__BB2_13;
$L__BB2_14:
	setp.lt.s32 	%p39, %r45, 1;
	mov.f32 	%f362, 0f00000000;
	@%p39 bra 	$L__BB2_26;
	and.b32  	%r15, %r45, 7;
	setp.lt.u32 	%p40, %r45, 8;
	mov.f32 	%f362, 0f00000000;
	mov.b32 	%r89, 0;
	@%p40 bra 	$L__BB2_18;
	and.b32  	%r89, %r45, 2147483640;
	neg.s32 	%r92, %r89;
	add.s64 	%rd36, %rd1, 16;
	mov.f32 	%f362, 0f00000000;
$L__BB2_17:
	.pragma "nounroll";
	ld.global.f32 	%f88, [%rd36+-16];
	sub.f32 	%f89, %f88, %f354;
	fma.rn.f32 	%f90, %f89, 0f3BBB989D, 0f3F000000;
	cvt.sat.f32.f32 	%f91, %f90;
	mov.f32 	%f92, 0f4B400001;
	mov.f32 	%f93, 0f437C0000;
	fma.rm.f32 	%f94, %f91, %f93, %f92;
	add.f32 	%f95, %f94, 0fCB40007F;
	neg.f32 	%f96, %f95;
	fma.rn.f32 	%f97, %f89, 0f3FB8AA3B, %f96;
	fma.rn.f32 	%f98, %f89, 0f32A57060, %f97;
	mov.b32 	%r51, %f94;
	shl.b32 	%r52, %r51, 23;
	mov.b32 	%f99, %r52;
	ex2.approx.ftz.f32 	%f100, %f98;
	mul.f32 	%f101, %f100, %f99;
	st.global.f32 	[%rd36+-16], %f101;
	add.f32 	%f102, %f362, %f101;
	ld.global.f32 	%f103, [%rd36+-12];
	sub.f32 	%f104, %f103, %f354;
	fma.rn.f32 	%f105, %f104, 0f3BBB989D, 0f3F000000;
	cvt.sat.f32.f32 	%f106, %f105;
	fma.rm.f32 	%f107, %f106, %f93, %f92;
	add.f32 	%f108, %f107, 0fCB40007F;
	neg.f32 	%f109, %f108;
	fma.rn.f32 	%f110, %f104, 0f3FB8AA3B, %f109;
	fma.rn.f32 	%f111, %f104, 0f32A57060, %f110;
	mov.b32 	%r53, %f107;
	shl.b32 	%r54, %r53, 23;
	mov.b32 	%f112, %r54;
	ex2.approx.ftz.f32 	%f113, %f111;
	mul.f32 	%f114, %f113, %f112;
	st.global.f32 	[%rd36+-12], %f114;
	add.f32 	%f115, %f102, %f114;
	ld.global.f32 	%f116, [%rd36+-8];
	sub.f32 	%f117, %f116, %f354;
	fma.rn.f32 	%f118, %f117, 0f3BBB989D, 0f3F000000;
	cvt.sat.f32.f32 	%f119, %f118;
	fma.rm.f32 	%f120, %f119, %f93, %f92;
	add.f32 	%f121, %f120, 0fCB40007F;
	neg.f32 	%f122, %f121;
	fma.rn.f32 	%f123, %f117, 0f3FB8AA3B, %f122;
	fma.rn.f32 	%f124, %f117, 0f32A57060, %f123;
	mov.b32 	%r55, %f120;
	shl.b32 	%r56, %r55, 23;
	mov.b32 	%f125, %r56;
	ex2.approx.ftz.f32 	%f126, %f124;
	mul.f32 	%f127, %f126, %f125;
	st.global.f32 	[%rd36+-8], %f127;
	add.f32 	%f128, %f115, %f127;
	ld.global.f32 	%f129, [%rd36+-4];
	sub.f32 	%f130, %f129, %f354;
	fma.rn.f32 	%f131, %f130, 0f3BBB989D, 0f3F000000;
	cvt.sat.f32.f32 	%f132, %f131;
	fma.rm.f32 	%f133, %f132, %f93, %f92;
	add.f32 	%f134, %f133, 0fCB40007F;
	neg.f32 	%f135, %f134;
	fma.rn.f32 	%f136, %f130, 0f3FB8AA3B, %f135;
	fma.rn.f32 	%f137, %f130, 0f32A57060, %f136;
	mov.b32 	%r57, %f133;
	shl.b32 	%r58, %r57, 23;
	mov.b32 	%f138, %r58;
	ex2.approx.ftz.f32 	%f139, %f137;
	mul.f32 	%f140, %f139, %f138;
	st.global.f32 	[%rd36+-4], %f140;
	add.f32 	%f141, %f128, %f140;
	ld.global.f32 	%f142, [%rd36];
	sub.f32 	%f143, %f142, %f354;
	fma.rn.f32 	%f144, %f143, 0f3BBB989D, 0f3F000000;
	cvt.sat.f32.f32 	%f145, %f144;
	fma.rm.f32 	%f146, %f145, %f93, %f92;
	add.f32 	%f147, %f146, 0fCB40007F;
	neg.f32 	%f148, %f147;
	fma.rn.f32 	%f149, %f143, 0f3FB8AA3B, %f148;
	fma.rn.f32 	%f150, %f143, 0f32A57060, %f149;
	mov.b32 	%r59, %f146;
	shl.b32 	%r60, %r59, 23;
	mov.b32 	%f151, %r60;
	ex2.approx.ftz.f32 	%f152, %f150;
	mul.f32 	%f153, %f152, %f151;
	st.global.f32 	[%rd36], %f153;
	add.f32 	%f154, %f141, %f153;
	ld.global.f32 	%f155, [%rd36+4];
	sub.f32 	%f156, %f155, %f354;
	fma.rn.f32 	%f157, %f156, 0f3BBB989D, 0f3F000000;
	cvt.sat.f32.f32 	%f158, %f157;
	fma.rm.f32 	%f159, %f158, %f93, %f92;
	add.f32 	%f160, %f159, 0fCB40007F;
	neg.f32 	%f161, %f160;
	fma.rn.f32 	%f162, %f156, 0f3FB8AA3B, %f161;
	fma.rn.f32 	%f163, %f156, 0f32A57060, %f162;
	mov.b32 	%r61, %f159;
	shl.b32 	%r62, %r61, 23;
	mov.b32 	%f164, %r62;
	ex2.approx.ftz.f32 	%f165, %f163;
	mul.f32 	%f166, %f165, %f164;
	st.global.f32 	[%rd36+4], %f166;
	add.f32 	%f167, %f154, %f166;
	ld.global.f32 	%f168, [%rd36+8];
	sub.f32 	%f169, %f168, %f354;
	fma.rn.f32 	%f170, %f169, 0f3BBB989D, 0f3F000000;
	cvt.sat.f32.f32 	%f171, %f170;
	fma.rm.f32 	%f172, %f171, %f93, %f92;
	add.f32 	%f173, %f172, 0fCB40007F;
	neg.f32 	%f174, %f173;
	fma.rn.f32 	%f175, %f169, 0f3FB8AA3B, %f174;
	fma.rn.f32 	%f176, %f169, 0f32A57060, %f175;
	mov.b32 	%r63, %f172;
	shl.b32 	%r64, %r63, 23;
	mov.b32 	%f177, %r64;
	ex2.approx.ftz.f32 	%f178, %f176;
	mul.f32 	%f179, %f178, %f177;
	st.global.f32 	[%rd36+8], %f179;
	add.f32 	%f180, %f167, %f179;
	ld.global.f32 	%f181, [%rd36+12];
	sub.f32 	%f182, %f181, %f354;
	fma.rn.f32 	%f183, %f182, 0f3BBB989D, 0f3F000000;
	cvt.sat.f32.f32 	%f184, %f183;
	fma.rm.f32 	%f185, %f184, %f93, %f92;
	add.f32 	%f186, %f185, 0fCB40007F;
	neg.f32 	%f187, %f186;
	fma.rn.f32 	%f188, %f182, 0f3FB8AA3B, %f187;
	fma.rn.f32 	%f189, %f182, 0f32A57060, %f188;
	mov.b32 	%r65, %f185;
	shl.b32 	%r66, %r65, 23;
	mov.b32 	%f190, %r66;
	ex2.approx.ftz.f32 	%f191, %f189;
	mul.f32 	%f192, %f191, %f190;
	st.global.f32 	[%rd36+12], %f192;
	add.f32 	%f362, %f180, %f192;
	add.s32 	%r92, %r92, 8;
	add.s64 	%rd36, %rd36, 32;
	setp.eq.s32 	%p41, %r92, 0;
	@%p41 bra 	$L__BB2_18;
	bra.uni 	$L__BB2_17;
$L__BB2_18:
	setp.eq.s32 	%p42, %r15, 0;
	@%p42 bra 	$L__BB2_26;
	and.b32  	%r23, %r45, 3;
	setp.lt.u32 	%p43, %r15, 4;
	@%p43 bra 	$L__BB2_21;
	mul.wide.u32 	%rd23, %r89, 4;
	add.s64 	%rd24, %rd1, %rd23;
	ld.global.f32 	%f194, [%rd24];
	sub.f32 	%f195, %f194, %f354;
	fma.rn.f32 	%f196, %f195, 0f3BBB989D, 0f3F000000;
	cvt.sat.f32.f32 	%f197, %f196;
	mov.f32 	%f198, 0f4B400001;
	mov.f32 	%f199, 0f437C0000;
	fma.rm.f32 	%f200, %f197, %f199, %f198;
	add.f32 	%f201, %f200, 0fCB40007F;
	neg.f32 	%f202, %f201;
	fma.rn.f32 	%f203, %f195, 0f3FB8AA3B, %f202;
	fma.rn.f32 	%f204, %f195, 0f32A57060, %f203;
	mov.b32 	%r67, %f200;
	shl.b32 	%r68, %r67, 23;
	mov.b32 	%f205, %r68;
	ex2.approx.ftz.f32 	%f206, %f204;
	mul.f32 	%f207, %f206, %f205;
	st.global.f32 	[%rd24], %f207;
	add.f32 	%f208, %f362, %f207;
	ld.global.f32 	%f209, [%rd24+4];
	sub.f32 	%f210, %f209, %f354;
	fma.rn.f32 	%f211, %f210, 0f3BBB989D, 0f3F000000;
	cvt.sat.f32.f32 	%f212, %f211;
	fma.rm.f32 	%f213, %f212, %f199, %f198;
	add.f32 	%f214, %f213, 0fCB40007F;
	neg.f32 	%f215, %f214;
	fma.rn.f32 	%f216, %f210, 0f3FB8AA3B, %f215;
	fma.rn.f32 	%f217, %f210, 0f32A57060, %f216;
	mov.b32 	%r69, %f213;
	shl.b32 	%r70, %r69, 23;
	mov.b32 	%f218, %r70;
	ex2.approx.ftz.f32 	%f219, %f217;
	mul.f32 	%f220, %f219, %f218;
	st.global.f32 	[%rd24+4], %f220;
	add.f32 	%f221, %f208, %f220;
	ld.global.f32 	%f222, [%rd24+8];
	sub.f32 	%f223, %f222, %f354;
	fma.rn.f32 	%f224, %f223, 0f3BBB989D, 0f3F000000;
	cvt.sat.f32.f32 	%f225, %f224;
	fma.rm.f32 	%f226, %f225, %f199, %f198;
	add.f32 	%f227, %f226, 0fCB40007F;
	neg.f32 	%f228, %f227;
	fma.rn.f32 	%f229, %f223, 0f3FB8AA3B, %f228;
	fma.rn.f32 	%f230, %f223, 0f32A57060, %f229;
	mov.b32 	%r71, %f226;
	shl.b32 	%r72, %r71, 23;
	mov.b32 	%f231, %r72;
	ex2.approx.ftz.f32 	%f232, %f230;
	mul.f32 	%f233, %f232, %f231;
	st.global.f32 	[%rd24+8], %f233;
	add.f32 	%f234, %f221, %f233;
	ld.global.f32 	%f235, [%rd24+12];
	sub.f32 	%f236, %f235, %f354;
	fma.rn.f32 	%f237, %f236, 0f3BBB989D, 0f3F000000;
	cvt.sat.f32.f32 	%f238, %f237;
	fma.rm.f32 	%f239, %f238, %f199, %f198;
	add.f32 	%f240, %f239, 0fCB40007F;
	neg.f32 	%f241, %f240;
	fma.rn.f32 	%f242, %f236, 0f3FB8AA3B, %f241;
	fma.rn.f32 	%f243, %f236, 0f32A57060, %f242;
	mov.b32 	%r73, %f239;
	shl.b32 	%r74, %r73, 23;
	mov.b32 	%f244, %r74;
	ex2.approx.ftz.f32 	%f245, %f243;
	mul.f32 	%f246, %f245, %f244;
	st.global.f32 	[%rd24+12], %f246;
	add.f32 	%f362, %f234, %f246;
	add.s32 	%r89, %r89, 4;
$L__BB2_21:
	setp.eq.s32 	%p44, %r23, 0;
	@%p44 bra 	$L__BB2_26;
	setp.eq.s32 	%p45, %r23, 1;
	@%p45 bra 	$L__BB2_24;
	mul.wide.u32 	%rd25, %r89, 4;
	add.s64 	%rd26, %rd1, %rd25;
	ld.global.f32 	%f248, [%rd26];
	sub.f32 	%f249, %f248, %f354;
	fma.rn.f32 	%f250, %f249, 0f3BBB989D, 0f3F000000;
	cvt.sat.f32.f32 	%f251, %f250;
	mov.f32 	%f252, 0f4B400001;
	mov.f32 	%f253, 0f437C0000;
	fma.rm.f32 	%f254, %f251, %f253, %f252;
	add.f32 	%f255, %f254, 0fCB40007F;
	neg.f32 	%f256, %f255;
	fma.rn.f32 	%f257, %f249, 0f3FB8AA3B, %f256;
	fma.rn.f32 	%f258, %f249, 0f32A57060, %f257;
	mov.b32 	%r75, %f254;
	shl.b32 	%r76, %r75, 23;
	mov.b32 	%f259, %r76;
	ex2.approx.ftz.f32 	%f260, %f258;
	mul.f32 	%f261, %f260, %f259;
	st.global.f32 	[%rd26], %f261;
	add.f32 	%f262, %f362, %f261;
	ld.global.f32 	%f263, [%rd26+4];
	sub.f32 	%f264, %f263, %f354;
	fma.rn.f32 	%f265, %f264, 0f3BBB989D, 0f3F000000;
	cvt.sat.f32.f32 	%f266, %f265;
	fma.rm.f32 	%f267, %f266, %f253, %f252;
	add.f32 	%f268, %f267, 0fCB40007F;
	neg.f32 	%f269, %f268;
	fma.rn.f32 	%f270, %f264, 0f3FB8AA3B, %f269;
	fma.rn.f32 	%f271, %f264, 0f32A57060, %f270;
	mov.b32 	%r77, %f267;
	shl.b32 	%r78, %r77, 23;
	mov.b32 	%f272, %r78;
	ex2.approx.ftz.f32 	%f273, %f271;
	mul.f32 	%f274, %f273, %f272;
	st.global.f32 	[%rd26+4], %f274;
	add.f32 	%f362, %f262, %f274;
	add.s32 	%r89, %r89, 2;
$L__BB2_24:
	and.b32  	%r79, %r45, 1;
	setp.eq.b32 	%p46, %r79, 1;
	not.pred 	%p47, %p46;
	@%p47 bra 	$L__BB2_26;
	mul.wide.u32 	%rd27, %r89, 4;
	add.s64 	%rd28, %rd1, %rd27;
	ld.global.f32 	%f275, [%rd28];
	sub.f32 	%f276, %f275, %f354;
	fma.rn.f32 	%f277, %f276, 0f3BBB989D, 0f3F000000;
	cvt.sat.f32.f32 	%f278, %f277;
	mov.f32 	%f279, 0f4B400001;
	mov.f32 	%f280, 0f437C0000;
	fma.rm.f32 	%f281, %f278, %f280, %f279;
	add.f32 	%f282, %f281, 0fCB40007F;
	neg.f32 	%f283, %f282;
	fma.rn.f32 	%f284, %f276, 0f3FB8AA3B, %f283;
	fma.rn.f32 	%f285, %f276, 0f32A57060, %f284;
	mov.b32 	%r80, %f281;
	shl.b32 	%r81, %r80, 23;
	mov.b32 	%f286, %r81;
	ex2.approx.ftz.f32 	%f287, %f285;
	mul.f32 	%f288, %f287, %f286;
	st.global.f32 	[%rd28], %f288;
	add.f32 	%f362, %f362, %f288;
$L__BB2_26:
	setp.lt.s32 	%p48, %r45, 1;
	@%p48 bra 	$L__BB2_39;
	and.b32  	%r28, %r45, 15;
	setp.lt.u32 	%p49, %r45, 16;
	mov.b32 	%r94, 0;
	@%p49 bra 	$L__BB2_30;
	and.b32  	%r94, %r45, 2147483632;
	neg.s32 	%r93, %r94;
	add.s64 	%rd37, %rd1, 32;
$L__BB2_29:
	.pragma "nounroll";
	ld.global.f32 	%f289, [%rd37+-32];
	div.rn.f32 	%f290, %f289, %f362;
	st.global.f32 	[%rd37+-32], %f290;
	ld.global.f32 	%f291, [%rd37+-28];
	div.rn.f32 	%f292, %f291, %f362;
	st.global.f32 	[%rd37+-28], %f292;
	ld.global.f32 	%f293, [%rd37+-24];
	div.rn.f32 	%f294, %f293, %f362;
	st.global.f32 	[%rd37+-24], %f294;
	ld.global.f32 	%f295, [%rd37+-20];
	div.rn.f32 	%f296, %f295, %f362;
	st.global.f32 	[%rd37+-20], %f296;
	ld.global.f32 	%f297, [%rd37+-16];
	div.rn.f32 	%f298, %f297, %f362;
	st.global.f32 	[%rd37+-16], %f298;
	ld.global.f32 	%f299, [%rd37+-12];
	div.rn.f32 	%f300, %f299, %f362;
	st.global.f32 	[%rd37+-12], %f300;
	ld.global.f32 	%f301, [%rd37+-8];
	div.rn.f32 	%f302, %f301, %f362;
	st.global.f32 	[%rd37+-8], %f302;
	ld.global.f32 	%f303, [%rd37+-4];
	div.rn.f32 	%f304, %f303, %f362;
	st.global.f32 	[%rd37+-4], %f304;
	ld.global.f32 	%f305, [%rd37];
	div.rn.f32 	%f306, %f305, %f362;
	st.global.f32 	[%rd37], %f306;
	ld.global.f32 	%f307, [%rd37+4];
	div.rn.f32 	%f308, %f307, %f362;
	st.global.f32 	[%rd37+4], %f308;
	ld.global.f32 	%f309, [%rd37+8];
	div.rn.f32 	%f310, %f309, %f362;
	st.global.f32 	[%rd37+8], %f310;
	ld.global.f32 	%f311, [%rd37+12];
	div.rn.f32 	%f312, %f311, %f362;
	st.global.f32 	[%rd37+12], %f312;
	ld.global.f32 	%f313, [%rd37+16];
	div.rn.f32 	%f314, %f313, %f362;
	st.global.f32 	[%rd37+16], %f314;
	ld.global.f32 	%f315, [%rd37+20];
	div.rn.f32 	%f316, %f315, %f362;
	st.global.f32 	[%rd37+20], %f316;
	ld.global.f32 	%f317, [%rd37+24];
	div.rn.f32 	%f318, %f317, %f362;
	st.global.f32 	[%rd37+24], %f318;
	ld.global.f32 	%f319, [%rd37+28];
	div.rn.f32 	%f320, %f319, %f362;
	st.global.f32 	[%rd37+28], %f320;
	add.s32 	%r93, %r93, 16;
	add.s64 	%rd37, %rd37, 64;
	setp.ne.s32 	%p50, %r93, 0;
	@%p50 bra 	$L__BB2_29;
$L__BB2_30:
	setp.eq.s32 	%p51, %r28, 0;
	@%p51 bra 	$L__BB2_39;
	and.b32  	%r36, %r45, 7;
	setp.lt.u32 	%p52, %r28, 8;
	@%p52 bra 	$L__BB2_33;
	mul.wide.u32 	%rd29, %r94, 4;
	add.s64 	%rd30, %rd1, %rd29;
	ld.global.f32 	%f321, [%rd30];
	div.rn.f32 	%f322, %f321, %f362;
	st.global.f32 	[%rd30], %f322;
	ld.global.f32 	%f323, [%rd30+4];
	div.rn.f32 	%f324, %f323, %f362;
	st.global.f32 	[%rd30+4], %f324;
	ld.global.f32 	%f325, [%rd30+8];
	div.rn.f32 	%f326, %f325, %f362;
	st.global.f32 	[%rd30+8], %f326;
	ld.global.f32 	%f327, [%rd30+12];
	div.rn.f32 	%f328, %f327, %f362;
	st.global.f32 	[%rd30+12], %f328;
	ld.global.f32 	%f329, [%rd30+16];
	div.rn.f32 	%f330, %f329, %f362;
	st.global.f32 	[%rd30+16], %f330;
	ld.global.f32 	%f331, [%rd30+20];
	div.rn.f32 	%f332, %f331, %f362;
	st.global.f32 	[%rd30+20], %f332;
	ld.global.f32 	%f333, [%rd30+24];
	div.rn.f32 	%f334, %f333, %f362;
	st.global.f32 	[%rd30+24], %f334;
	ld.global.f32 	%f335, [%rd30+28];
	div.rn.f32 	%f336, %f335, %f362;
	st.global.f32 	[%rd30+28], %f336;
	add.s32 	%r94, %r94, 8;
$L__BB2_33:
	setp.eq.s32 	%p53, %r36, 0;
	@%p53 bra 	$L__BB2_39;
	and.b32  	%r39, %r45, 3;
	setp.lt.u32 	%p54, %r36, 4;
	@%p54 bra 	$L__BB2_36;
	mul.wide.u32 	%rd31, %r94, 4;
	add.s64 	%rd32, %rd1, %rd31;
	ld.global.f32 	%f337, [%rd32];
	div.rn.f32 	%f338, %f337, %f362;
	st.global.f32 	[%rd32], %f338;
	ld.global.f32 	%f339, [%rd32+4];
	div.rn.f32 	%f340, %f339, %f362;
	st.global.f32 	[%rd32+4], %f340;
	ld.global.f32 	%f341, [%rd32+8];
	div.rn.f32 	%f342, %f341, %f362;
	st.global.f32 	[%rd32+8], %f342;
	ld.global.f32 	%f343, [%rd32+12];
	div.rn.f32 	%f344, %f343, %f362;
	st.global.f32 	[%rd32+12], %f344;
	add.s32 	%r94, %r94, 4;
$L__BB2_36:
	setp.eq.s32 	%p55, %r39, 0;
	@%p55 bra 	$L__BB2_39;
	mul.wide.u32 	%rd33, %r94, 4;
	add.s64 	%rd38, %rd1, %rd33;
	neg.s32 	%r97, %r39;
$L__BB2_38:
	.pragma "nounroll";
	ld.global.f32 	%f345, [%rd38];
	div.rn.f32 	%f346, %f345, %f362;
	st.global.f32 	[%rd38], %f346;
	add.s64 	%rd38, %rd38, 4;
	add.s32 	%r97, %r97, 1;
	setp.ne.s32 	%p56, %r97, 0;
	@%p56 bra 	$L__BB2_38;
$L__BB2_39:
	ret;

}
	// .globl	_Z20outputGradientKernelPfS_S_i
.visible .entry _Z20outputGradientKernelPfS_S_i(
	.param .u64 .ptr .align 1 _Z20outputGradientKernelPfS_S_i_param_0,
	.param .u64 .ptr .align 1 _Z20outputGradientKernelPfS_S_i_param_1,
	.param .u64 .ptr .align 1 _Z20outputGradientKernelPfS_S_i_param_2,
	.param .u32 _Z20outputGradientKernelPfS_S_i_param_3
)
{
	.reg .pred 	%p<2>;
	.reg .b32 	%r<6>;
	.reg .b32 	%f<4>;
	.reg .b64 	%rd<11>;

	ld.param.u64 	%rd1, [_Z20outputGradientKernelPfS_S_i_param_0];
	ld.param.u64 	%rd2, [_Z20outputGradientKernelPfS_S_i_param_1];
	ld.param.u64 	%rd3, [_Z20outputGradientKernelPfS_S_i_param_2];
	ld.param.u32 	%r2, [_Z20outputGradientKernelPfS_S_i_param_3];
	mov.u32 	%r3, %ctaid.x;
	mov.u32 	%r4, %ntid.x;
	mov.u32 	%r5, %tid.x;
	mad.lo.s32 	%r1, %r3, %r4, %r5;
	setp.ge.s32 	%p1, %r1, %r2;
	@%p1 bra 	$L__BB3_2;
	cvta.to.global.u64 	%rd4, %rd1;
	cvta.to.global.u64 	%rd5, %rd2;
	cvta.to.global.u64 	%rd6, %rd3;
	mul.wide.s32 	%rd7, %r1, 4;
	add.s64 	%rd8, %rd4, %rd7;
	ld.global.f32 	%f1, [%rd8];
	add.s64 	%rd9, %rd5, %rd7;
	ld.global.f32 	%f2, [%rd9];
	sub.f32 	%f3, %f1, %f2;
	add.s64 	%rd10, %rd6, %rd7;
	st.global.f32 	[%rd10], %f3;
$L__BB3_2:
	ret;

}
	// .globl	_Z20hiddenGradientKernelPfS_S_S_ii
.visible .entry _Z20hiddenGradientKernelPfS_S_S_ii(
	.param .u64 .ptr .align 1 _Z20hiddenGradientKernelPfS_S_S_ii_param_0,
	.param .u64 .ptr .align 1 _Z20hiddenGradientKernelPfS_S_S_ii_param_1,
	.param .u64 .ptr .align 1 _Z20hiddenGradientKernelPfS_S_S_ii_param_2,
	.param .u64 .ptr .align 1 _Z20hiddenGradientKernelPfS_S_S_ii_param_3,
	.param .u32 _Z20hiddenGradientKernelPfS_S_S_ii_param_4,
	.param .u32 _Z20hiddenGradientKernelPfS_S_S_ii_param_5
)
{
	.reg .pred 	%p<12>;
	.reg .b32 	%r<32>;
	.reg .b32 	%f<62>;
	.reg .b64 	%rd<45>;

	ld.param.u64 	%rd7, [_Z20hiddenGradientKernelPfS_S_S_ii_param_0];
	ld.param.u64 	%rd9, [_Z20hiddenGradientKernelPfS_S_S_ii_param_1];
	ld.param.u64 	%rd10, [_Z20hiddenGradientKernelPfS_S_S_ii_param_2];
	ld.param.u64 	%rd8, [_Z20hiddenGradientKernelPfS_S_S_ii_param_3];
	ld.param.u32 	%r16, [_Z20hiddenGradientKernelPfS_S_S_ii_param_4];
	ld.param.u32 	%r17, [_Z20hiddenGradientKernelPfS_S_S_ii_param_5];
	cvta.to.global.u64 	%rd1, %rd10;
	cvta.to.global.u64 	%rd2, %rd9;
	mov.u32 	%r18, %ctaid.x;
	mov.u32 	%r19, %ntid.x;
	mov.u32 	%r20, %tid.x;
	mad.lo.s32 	%r1, %r18, %r19, %r20;
	setp.ge.s32 	%p1, %r1, %r16;
	@%p1 bra 	$L__BB4_14;
	cvta.to.global.u64 	%rd11, %rd8;
	mul.wide.s32 	%rd12, %r1, 4;
	add.s64 	%rd3, %rd11, %rd12;
	mov.b32 	%r21, 0;
	st.global.u32 	[%rd3], %r21;
	setp.lt.s32 	%p2, %r17, 1;
	mov.f32 	%f61, 0f00000000;
	@%p2 bra 	$L__BB4_13;
	and.b32  	%r2, %r17, 7;
	setp.lt.u32 	%p3, %r17, 8;
	mov.b32 	%r30, 0;
	mov.f32 	%f61, 0f00000000;
	@%p3 bra 	$L__BB4_5;
	and.b32  	%r30, %r17, 2147483640;
	neg.s32 	%r28, %r30;
	shl.b32 	%r5, %r16, 3;
	add.s64 	%rd44, %rd1, 16;
	mov.f32 	%f61, 0f00000000;
	mul.wide.s32 	%rd15, %r16, 4;
	mov.u32 	%r27, %r1;
$L__BB4_4:
	.pragma "nounroll";
	mul.wide.s32 	%rd13, %r27, 4;
	add.s64 	%rd14, %rd2, %rd13;
	ld.global.f32 	%f13, [%rd14];
	ld.global.f32 	%f14, [%rd44+-16];
	fma.rn.f32 	%f15, %f13, %f14, %f61;
	st.global.f32 	[%rd3], %f15;
	add.s64 	%rd16, %rd14, %rd15;
	ld.global.f32 	%f16, [%rd16];
	ld.global.f32 	%f17, [%rd44+-12];
	fma.rn.f32 	%f18, %f16, %f17, %f15;
	st.global.f32 	[%rd3], %f18;
	add.s64 	%rd17, %rd16, %rd15;
	ld.global.f32 	%f19, [%rd17];
	ld.global.f32 	%f20, [%rd44+-8];
	fma.rn.f32 	%f21, %f19, %f20, %f18;
	st.global.f32 	[%rd3], %f21;
	add.s64 	%rd18, %rd17, %rd15;
	ld.global.f32 	%f22, [%rd18];
	ld.global.f32 	%f23, [%rd44+-4];
	fma.rn.f32 	%f24, %f22, %f23, %f21;
	st.global.f32 	[%rd3], %f24;
	add.s64 	%rd19, %rd18, %rd15;
	ld.global.f32 	%f25, [%rd19];
	ld.global.f32 	%f26, [%rd44];
	fma.rn.f32 	%f27, %f25, %f26, %f24;
	st.global.f32 	[%rd3], %f27;
	add.s64 	%rd20, %rd19, %rd15;
	ld.global.f32 	%f28, [%rd20];
	ld.global.f32 	%f29, [%rd44+4];
	fma.rn.f32 	%f30, %f28, %f29, %f27;
	st.global.f32 	[%rd3], %f30;
	add.s64 	%rd21, %rd20, %rd15;
	ld.global.f32 	%f31, [%rd21];
	ld.global.f32 	%f32, [%rd44+8];
	fma.rn.f32 	%f33, %f31, %f32, %f30;
	st.global.f32 	[%rd3], %f33;
	add.s64 	%rd22, %rd21, %rd15;
	ld.global.f32 	%f34, [%rd22];
	ld.global.f32 	%f35, [%rd44+12];
	fma.rn.f32 	%f61, %f34, %f35, %f33;
	st.global.f32 	[%rd3], %f61;
	add.s32 	%r28, %r28, 8;
	add.s32 	%r27, %r27, %r5;
	add.s64 	%rd44, %rd44, 32;
	setp.ne.s32 	%p4, %r28, 0;
	@%p4 bra 	$L__BB4_4;
$L__BB4_5:
	setp.eq.s32 	%p5, %r2, 0;
	@%p5 bra 	$L__BB4_13;
	and.b32  	%r11, %r17, 3;
	setp.lt.u32 	%p6, %r2, 4;
	@%p6 bra 	$L__BB4_8;
	mad.lo.s32 	%r23, %r30, %r16, %r1;
	mul.wide.s32 	%rd23, %r23, 4;
	add.s64 	%rd24, %rd2, %rd23;
	ld.global.f32 	%f36, [%rd24];
	mul.wide.u32 	%rd25, %r30, 4;
	add.s64 	%rd26, %rd1, %rd25;
	ld.global.f32 	%f37, [%rd26];
	fma.rn.f32 	%f38, %f36, %f37, %f61;
	st.global.f32 	[%rd3], %f38;
	mul.wide.s32 	%rd27, %r16, 4;
	add.s64 	%rd28, %rd24, %rd27;
	ld.global.f32 	%f39, [%rd28];
	ld.global.f32 	%f40, [%rd26+4];
	fma.rn.f32 	%f41, %f39, %f40, %f38;
	st.global.f32 	[%rd3], %f41;
	add.s64 	%rd29, %rd28, %rd27;
	ld.global.f32 	%f42, [%rd29];
	ld.global.f32 	%f43, [%rd26+8];
	fma.rn.f32 	%f44, %f42, %f43, %f41;
	st.global.f32 	[%rd3], %f44;
	add.s64 	%rd30, %rd29, %rd27;
	ld.global.f32 	%f45, [%rd30];
	ld.global.f32 	%f46, [%rd26+12];
	fma.rn.f32 	%f61, %f45, %f46, %f44;
	st.global.f32 	[%rd3], %f61;
	add.s32 	%r30, %r30, 4;
$L__BB4_8:
	setp.eq.s32 	%p7, %r11, 0;
	@%p7 bra 	$L__BB4_13;
	setp.eq.s32 	%p8, %r11, 1;
	@%p8 bra 	$L__BB4_11;
	mad.lo.s32 	%r24, %r30, %r16, %r1;
	mul.wide.s32 	%rd31, %r24, 4;
	add.s64 	%rd32, %rd2, %rd31;
	ld.global.f32 	%f47, [%rd32];
	mul.wide.u32 	%rd33, %r30, 4;
	add.s64 	%rd34, %rd1, %rd33;
	ld.global.f32 	%f48, [%rd34];
	fma.rn.f32 	%f49, %f47, %f48, %f61;
	st.global.f32 	[%rd3], %f49;
	mul.wide.s32 	%rd35, %r16, 4;
	add.s64 	%rd36, %rd32, %rd35;
	ld.global.f32 	%f50, [%rd36];
	ld.global.f32 	%f51, [%rd34+4];
	fma.rn.f32 	%f61, %f50, %f51, %f49;
	st.global.f32 	[%rd3], %f61;
	add.s32 	%r30, %r30, 2;
$L__BB4_11:
	and.b32  	%r25, %r17, 1;
	setp.eq.b32 	%p9, %r25, 1;
	not.pred 	%p10, %p9;
	@%p10 bra 	$L__BB4_13;
	mad.lo.s32 	%r26, %r30, %r16, %r1;
	mul.wide.s32 	%rd37, %r26, 4;
	add.s64 	%rd38, %rd2, %rd37;
	ld.global.f32 	%f52, [%rd38];
	mul.wide.u32 	%rd39, %r30, 4;
	add.s64 	%rd40, %rd1, %rd39;
	ld.global.f32 	%f53, [%rd40];
	fma.rn.f32 	%f61, %f52, %f53, %f61;
	st.global.f32 	[%rd3], %f61;
$L__BB4_13:
	cvta.to.global.u64 	%rd41, %rd7;
	add.s64 	%rd43, %rd41, %rd12;
	ld.global.f32 	%f54, [%rd43];
	setp.gt.f32 	%p11, %f54, 0f00000000;
	selp.f32 	%f55, 0f3F800000, 0f00000000, %p11;
	mul.f32 	%f56, %f61, %f55;
	st.global.f32 	[%rd3], %f56;
$L__BB4_14:
	ret;

}
	// .globl	_Z25updateOutputWeightsKernelPfS_S_S_fii
.visible .entry _Z25updateOutputWeightsKernelPfS_S_S_fii(
	.param .u64 .ptr .align 1 _Z25updateOutputWeightsKernelPfS_S_S_fii_param_0,
	.param .u64 .ptr .align 1 _Z25updateOutputWeightsKernelPfS_S_S_fii_param_1,
	.param .u64 .ptr .align 1 _Z25updateOutputWeightsKernelPfS_S_S_fii_param_2,
	.param .u64 .ptr .align 1 _Z25updateOutputWeightsKernelPfS_S_S_fii_param_3,
	.param .f32 _Z25updateOutputWeightsKernelPfS_S_S_fii_param_4,
	.param .u32 _Z25updateOutputWeightsKernelPfS_S_S_fii_param_5,
	.param .u32 _Z25updateOutputWeightsKernelPfS_S_S_fii_param_6
)
{
	.reg .pred 	%p<7>;
	.reg .b32 	%r<14>;
	.reg .b32 	%f<12>;
	.reg .b64 	%rd<17>;

	ld.param.u64 	%rd2, [_Z25updateOutputWeightsKernelPfS_S_S_fii_param_0];
	ld.param.u64 	%rd3, [_Z25updateOutputWeightsKernelPfS_S_S_fii_param_1];
	ld.param.u64 	%rd5, [_Z25updateOutputWeightsKernelPfS_S_S_fii_param_2];
	ld.param.u64 	%rd4, [_Z25updateOutputWeightsKernelPfS_S_S_fii_param_3];
	ld.param.f32 	%f1, [_Z25updateOutputWeightsKernelPfS_S_S_fii_param_4];
	ld.param.u32 	%r5, [_Z25updateOutputWeightsKernelPfS_S_S_fii_param_5];
	ld.param.u32 	%r4, [_Z25updateOutputWeightsKernelPfS_S_S_fii_param_6];
	cvta.to.global.u64 	%rd6, %rd5;
	mov.u32 	%r6, %ctaid.x;
	mov.u32 	%r7, %ntid.x;
	mov.u32 	%r8, %tid.x;
	mad.lo.s32 	%r1, %r6, %r7, %r8;
	mov.u32 	%r9, %ctaid.y;
	mov.u32 	%r10, %ntid.y;
	mov.u32 	%r11, %tid.y;
	mad.lo.s32 	%r12, %r9, %r10, %r11;
	setp.ge.s32 	%p1, %r1, %r4;
	setp.ge.s32 	%p2, %r12, %r5;
	mul.wide.s32 	%rd7, %r1, 4;
	add.s64 	%rd1, %rd6, %rd7;
	or.pred  	%p3, %p1, %p2;
	@%p3 bra 	$L__BB5_2;
	cvta.to.global.u64 	%rd8, %rd4;
	cvta.to.global.u64 	%rd9, %rd2;
	ld.global.f32 	%f2, [%rd1];
	mul.f32 	%f3, %f1, %f2;
	mul.wide.u32 	%rd10, %r12, 4;
	add.s64 	%rd11, %rd8, %rd10;
	ld.global.f32 	%f4, [%rd11];
	mul.f32 	%f5, %f3, %f4;
	mad.lo.s32 	%r13, %r5, %r1, %r12;
	mul.wide.s32 	%rd12, %r13, 4;
	add.s64 	%rd13, %rd9, %rd12;
	ld.global.f32 	%f6, [%rd13];
	sub.f32 	%f7, %f6, %f5;
	st.global.f32 	[%rd13], %f7;
$L__BB5_2:
	setp.ge.s32 	%p4, %r1, %r4;
	setp.ne.s32 	%p5, %r12, 0;
	or.pred  	%p6, %p5, %p4;
	@%p6 bra 	$L__BB5_4;
	ld.global.f32 	%f8, [%rd1];
	mul.f32 	%f9, %f1, %f8;
	cvta.to.global.u64 	%rd14, %rd3;
	add.s64 	%rd16, %rd14, %rd7;
	ld.global.f32 	%f10, [%rd16];
	sub.f32 	%f11, %f10, %f9;
	st.global.f32 	[%rd16], %f11;
$L__BB5_4:
	ret;

}
	// .globl	_Z25updateHiddenWeightsKernelPfS_S_S_fii
.visible .entry _Z25updateHiddenWeightsKernelPfS_S_S_fii(
	.param .u64 .ptr .align 1 _Z25updateHiddenWeightsKernelPfS_S_S_fii_param_0,
	.param .u64 .ptr .align 1 _Z25updateHiddenWeightsKernelPfS_S_S_fii_param_1,
	.param .u64 .ptr .align 1 _Z25updateHiddenWeightsKernelPfS_S_S_fii_param_2,
	.param .u64 .ptr .align 1 _Z25updateHiddenWeightsKernelPfS_S_S_fii_param_3,
	.param .f32 _Z25updateHiddenWeightsKernelPfS_S_S_fii_param_4,
	.param .u32 _Z25updateHiddenWeightsKernelPfS_S_S_fii_param_5,
	.param .u32 _Z25updateHiddenWeightsKernelPfS_S_S_fii_param_6
)
{
	.reg .pred 	%p<7>;
	.reg .b32 	%r<14>;
	.reg .b32 	%f<12>;
	.reg .b64 	%rd<17>;

	ld.param.u64 	%rd2, [_Z25updateHiddenWeightsKernelPfS_S_S_fii_param_0];
	ld.param.u64 	%rd3, [_Z25updateHiddenWeightsKernelPfS_S_S_fii_param_1];
	ld.param.u64 	%rd5, [_Z25updateHiddenWeightsKernelPfS_S_S_fii_param_2];
	ld.param.u64 	%rd4, [_Z25updateHiddenWeightsKernelPfS_S_S_fii_param_3];
	ld.param.f32 	%f1, [_Z25updateHiddenWeightsKernelPfS_S_S_fii_param_4];
	ld.param.u32 	%r5, [_Z25updateHiddenWeightsKernelPfS_S_S_fii_param_5];
	ld.param.u32 	%r4, [_Z25updateHiddenWeightsKernelPfS_S_S_fii_param_6];
	cvta.to.global.u64 	%rd6, %rd5;
	mov.u32 	%r6, %ctaid.x;
	mov.u32 	%r7, %ntid.x;
	mov.u32 	%r8, %tid.x;
	mad.lo.s32 	%r1, %r6, %r7, %r8;
	mov.u32 	%r9, %ctaid.y;
	mov.u32 	%r10, %ntid.y;
	mov.u32 	%r11, %tid.y;
	mad.lo.s32 	%r12, %r9, %r10, %r11;
	setp.ge.s32 	%p1, %r1, %r4;
	setp.ge.s32 	%p2, %r12, %r5;
	mul.wide.s32 	%rd7, %r1, 4;
	add.s64 	%rd1, %rd6, %rd7;
	or.pred  	%p3, %p1, %p2;
	@%p3 bra 	$L__BB6_2;
	cvta.to.global.u64 	%rd8, %rd4;
	cvta.to.global.u64 	%rd9, %rd2;
	ld.global.f32 	%f2, [%rd1];
	mul.f32 	%f3, %f1, %f2;
	mul.wide.u32 	%rd10, %r12, 4;
	add.s64 	%rd11, %rd8, %rd10;
	ld.global.f32 	%f4, [%rd11];
	mul.f32 	%f5, %f3, %f4;
	mad.lo.s32 	%r13, %r5, %r1, %r12;
	mul.wide.s32 	%rd12, %r13, 4;
	add.s64 	%rd13, %rd9, %rd12;
	ld.global.f32 	%f6, [%rd13];
	sub.f32 	%f7, %f6, %f5;
	st.global.f32 	[%rd13], %f7;
$L__BB6_2:
	setp.ge.s32 	%p4, %r1, %r4;
	setp.ne.s32 	%p5, %r12, 0;
	or.pred  	%p6, %p5, %p4;
	@%p6 bra 	$L__BB6_4;
	ld.global.f32 	%f8, [%rd1];
	mul.f32 	%f9, %f1, %f8;
	cvta.to.global.u64 	%rd14, %rd3;
	add.s64 	%rd16, %rd14, %rd7;
	ld.global.f32 	%f10, [%rd16];
	sub.f32 	%f11, %f10, %f9;
	st.global.f32 	[%rd16], %f11;
$L__BB6_4:
	ret;

}


// ===== COMPILED SASS (sm_100) =====

	.target	sm_100

	.elftype	@"ET_EXEC"


//--------------------- .note.nv.tkinfo           --------------------------
	.section	.note.nv.tkinfo,"",@"SHT_NOTE"
	.sectionflags	@"SHF_NOTE_NV_TKINFO"
	.tkinfo
        /*0018*/ 	.word	0x00000002
        /*0030*/ 	.string	""
        /*0030*/ 	.string	"ptxas"
        /*0030*/ 	.string	"Cuda compilation tools, release 13.0, V13.0.88"
        /*0030*/ 	.string	"Build cuda_13.0.r13.0/compiler.36424714_0"
        /*0030*/ 	.string	"-arch sm_100 -m 64 "



//--------------------- .note.nv.cuinfo           --------------------------
	.section	.note.nv.cuinfo,"",@"SHT_NOTE"
	.sectionflags	@"SHF_NOTE_NV_CUINFO"
        /*0018*/ 	.short	0x0002
        /*001a*/ 	.short	0x0064
        /*001c*/ 	.short	0x0082
	.zero		2


//--------------------- .nv.info                  --------------------------
	.section	.nv.info,"",@"SHT_CUDA_INFO"
	.align	4


	//----- nvinfo : EIATTR_REGCOUNT
	.align		4
        /*0000*/ 	.byte	0x04, 0x2f
        /*0002*/ 	.short	(.L_1 - .L_0)
	.align		4
.L_0:
        /*0004*/ 	.word	index@(_Z19forwardHiddenKernelPfS_S_S_ii)
        /*0008*/ 	.word	0x00000020


	//----- nvinfo : EIATTR_FRAME_SIZE
	.align		4
.L_1:
        /*000c*/ 	.byte	0x04, 0x11
        /*000e*/ 	.short	(.L_3 - .L_2)
	.align		4
.L_2:
        /*0010*/ 	.word	index@(_Z19forwardHiddenKernelPfS_S_S_ii)
        /*0014*/ 	.word	0x00000000


	//----- nvinfo : EIATTR_REGCOUNT
	.align		4
.L_3:
        /*0018*/ 	.byte	0x04, 0x2f
        /*001a*/ 	.short	(.L_5 - .L_4)
	.align		4
.L_4:
        /*001c*/ 	.word	index@(_Z19forwardOutputKernelPfS_S_S_ii)
        /*0020*/ 	.word	0x00000020


	//----- nvinfo : EIATTR_FRAME_SIZE
	.align		4
.L_5:
        /*0024*/ 	.byte	0x04, 0x11
        /*0026*/ 	.short	(.L_7 - .L_6)
	.align		4
.L_6:
        /*0028*/ 	.word	index@(_Z19forwardOutputKernelPfS_S_S_ii)
        /*002c*/ 	.word	0x00000000


	//----- nvinfo : EIATTR_REGCOUNT
	.align		4
.L_7:
        /*0030*/ 	.byte	0x04, 0x2f
        /*0032*/ 	.short	(.L_9 - .L_8)
	.align		4
.L_8:
        /*0034*/ 	.word	index@(_Z13softmaxKernelPfi)
        /*0038*/ 	.word	0x00000020


	//----- nvinfo : EIATTR_FRAME_SIZE
	.align		4
.L_9:
        /*003c*/ 	.byte	0x04, 0x11
        /*003e*/ 	.short	(.L_11 - .L_10)
	.align		4
.L_10:
        /*0040*/ 	.word	index@($__internal_0_$__cuda_sm3x_div_rn_noftz_f32_slowpath)
        /*0044*/ 	.word	0x00000000


	//----- nvinfo : EIATTR_FRAME_SIZE
	.align		4
.L_11:
        /*0048*/ 	.byte	0x04, 0x11
        /*004a*/ 	.short	(.L_13 - .L_12)
	.align		4
.L_12:
        /*004c*/ 	.word	index@(_Z13softmaxKernelPfi)
        /*0050*/ 	.word	0x00000000


	//----- nvinfo : EIATTR_REGCOUNT
	.align		4
.L_13:
        /*0054*/ 	.byte	0x04, 0x2f
        /*0056*/ 	.short	(.L_15 - .L_14)
	.align		4
.L_14:
        /*0058*/ 	.word	index@(_Z20outputGradientKernelPfS_S_i)
        /*005c*/ 	.word	0x0000000c


	//----- nvinfo : EIATTR_FRAME_SIZE
	.align		4
.L_15:
        /*0060*/ 	.byte	0x04, 0x11
        /*0062*/ 	.short	(.L_17 - .L_16)
	.align		4
.L_16:
        /*0064*/ 	.word	index@(_Z20outputGradientKernelPfS_S_i)
        /*0068*/ 	.word	0x00000000


	//----- nvinfo : EIATTR_REGCOUNT
	.align		4
.L_17:
        /*006c*/ 	.byte	0x04, 0x2f
        /*006e*/ 	.short	(.L_19 - .L_18)
	.align		4
.L_18:
        /*0070*/ 	.word	index@(_Z20hiddenGradientKernelPfS_S_S_ii)
        /*0074*/ 	.word	0x0000001c


	//----- nvinfo : EIATTR_FRAME_SIZE
	.align		4
.L_19:
        /*0078*/ 	.byte	0x04, 0x11
        /*007a*/ 	.short	(.L_21 - .L_20)
	.align		4
.L_20:
        /*007c*/ 	.word	index@(_Z20hiddenGradientKernelPfS_S_S_ii)
        /*0080*/ 	.word	0x00000000


	//----- nvinfo : EIATTR_REGCOUNT
	.align		4
.L_21:
        /*0084*/ 	.byte	0x04, 0x2f
        /*0086*/ 	.short	(.L_23 - .L_22)
	.align		4
.L_22:
        /*0088*/ 	.word	index@(_Z25updateOutputWeightsKernelPfS_S_S_fii)
        /*008c*/ 	.word	0x0000000e


	//----- nvinfo : EIATTR_FRAME_SIZE
	.align		4
.L_23:
        /*0090*/ 	.byte	0x04, 0x11
        /*0092*/ 	.short	(.L_25 - .L_24)
	.align		4
.L_24:
        /*0094*/ 	.word	index@(_Z25updateOutputWeightsKernelPfS_S_S_fii)
        /*0098*/ 	.word	0x00000000


	//----- nvinfo : EIATTR_REGCOUNT
	.align		4
.L_25:
        /*009c*/ 	.byte	0x04, 0x2f
        /*009e*/ 	.short	(.L_27 - .L_26)
	.align		4
.L_26:
        /*00a0*/ 	.word	index@(_Z25updateHiddenWeightsKernelPfS_S_S_fii)
        /*00a4*/ 	.word	0x0000000e


	//----- nvinfo : EIATTR_FRAME_SIZE
	.align		4
.L_27:
        /*00a8*/ 	.byte	0x04, 0x11
        /*00aa*/ 	.short	(.L_29 - .L_28)
	.align		4
.L_28:
        /*00ac*/ 	.word	index@(_Z25updateHiddenWeightsKernelPfS_S_S_fii)
        /*00b0*/ 	.word	0x00000000


	//----- nvinfo : EIATTR_MIN_STACK_SIZE
	.align		4
.L_29:
        /*00b4*/ 	.byte	0x04, 0x12
        /*00b6*/ 	.short	(.L_31 - .L_30)
	.align		4
.L_30:
        /*00b8*/ 	.word	index@(_Z25updateHiddenWeightsKernelPfS_S_S_fii)
        /*00bc*/ 	.word	0x00000000


	//----- nvinfo : EIATTR_MIN_STACK_SIZE
	.align		4
.L_31:
        /*00c0*/ 	.byte	0x04, 0x12
        /*00c2*/ 	.short	(.L_33 - .L_32)
	.align		4
.L_32:
        /*00c4*/ 	.word	index@(_Z25updateOutputWeightsKernelPfS_S_S_fii)
        /*00c8*/ 	.word	0x00000000


	//----- nvinfo : EIATTR_MIN_STACK_SIZE
	.align		4
.L_33:
        /*00cc*/ 	.byte	0x04, 0x12
        /*00ce*/ 	.short	(.L_35 - .L_34)
	.align		4
.L_34:
        /*00d0*/ 	.word	index@(_Z20hiddenGradientKernelPfS_S_S_ii)
        /*00d4*/ 	.word	0x00000000


	//----- nvinfo : EIATTR_MIN_STACK_SIZE
	.align		4
.L_35:
        /*00d8*/ 	.byte	0x04, 0x12
        /*00da*/ 	.short	(.L_37 - .L_36)
	.align		4
.L_36:
        /*00dc*/ 	.word	index@(_Z20outputGradientKernelPfS_S_i)
        /*00e0*/ 	.word	0x00000000


	//----- nvinfo : EIATTR_MIN_STACK_SIZE
	.align		4
.L_37:
        /*00e4*/ 	.byte	0x04, 0x12
        /*00e6*/ 	.short	(.L_39 - .L_38)
	.align		4
.L_38:
        /*00e8*/ 	.word	index@(_Z13softmaxKernelPfi)
        /*00ec*/ 	.word	0x00000000


	//----- nvinfo : EIATTR_MIN_STACK_SIZE
	.align		4
.L_39:
        /*00f0*/ 	.byte	0x04, 0x12
        /*00f2*/ 	.short	(.L_41 - .L_40)
	.align		4
.L_40:
        /*00f4*/ 	.word	index@(_Z19forwardOutputKernelPfS_S_S_ii)
        /*00f8*/ 	.word	0x00000000


	//----- nvinfo : EIATTR_MIN_STACK_SIZE
	.align		4
.L_41:
        /*00fc*/ 	.byte	0x04, 0x12
        /*00fe*/ 	.short	(.L_43 - .L_42)
	.align		4
.L_42:
        /*0100*/ 	.word	index@(_Z19forwardHiddenKernelPfS_S_S_ii)
        /*0104*/ 	.word	0x00000000
.L_43:


//--------------------- .nv.compat                --------------------------
	.section	.nv.compat,"",@"SHT_CUDA_COMPAT_INFO"
	.align	4
        /*0000*/ 	.byte	0x02, 0x09, 0x00, 0x00, 0x02, 0x02, 0x01, 0x00, 0x02, 0x05, 0x05, 0x00, 0x03, 0x07, 0x01, 0x01
        /*0010*/ 	.byte	0x02, 0x03, 0x00, 0x00, 0x02, 0x06, 0x01, 0x00, 0x04, 0x0b, 0x08, 0x00, 0x01, 0x00, 0x00, 0x00
        /*0020*/ 	.byte	0x00, 0x00, 0x00, 0x00


//--------------------- .nv.info._Z25updateHiddenWeightsKernelPfS_S_S_fii --------------------------
	.section	.nv.info._Z25updateHiddenWeightsKernelPfS_S_S_fii,"",@"SHT_CUDA_INFO"
	.sectionflags	@""
	.align	4


	//----- nvinfo : EIATTR_CUDA_API_VERSION
	.align		4
        /*0000*/ 	.byte	0x04, 0x37
        /*0002*/ 	.short	(.L_45 - .L_44)
.L_44:
        /*0004*/ 	.word	0x00000082


	//----- nvinfo : EIATTR_KPARAM_INFO
	.align		4
.L_45:
        /*0008*/ 	.byte	0x04, 0x17
        /*000a*/ 	.short	(.L_47 - .L_46)
.L_46:
        /*000c*/ 	.word	0x00000000
        /*0010*/ 	.short	0x0006
        /*0012*/ 	.short	0x0028
        /*0014*/ 	.byte	0x00, 0xf0, 0x11, 0x00


	//----- nvinfo : EIATTR_KPARAM_INFO
	.align		4
.L_47:
        /*0018*/ 	.byte	0x04, 0x17
        /*001a*/ 	.short	(.L_49 - .L_48)
.L_48:
        /*001c*/ 	.word	0x00000000
        /*0020*/ 	.short	0x0005
        /*0022*/ 	.short	0x0024
        /*0024*/ 	.byte	0x00, 0xf0, 0x11, 0x00


	//----- nvinfo : EIATTR_KPARAM_INFO
	.align		4
.L_49:
        /*0028*/ 	.byte	0x04, 0x17
        /*002a*/ 	.short	(.L_51 - .L_50)
.L_50:
        /*002c*/ 	.word	0x00000000
        /*0030*/ 	.short	0x0004
        /*0032*/ 	.short	0x0020
        /*0034*/ 	.byte	0x00, 0xf0, 0x11, 0x00


	//----- nvinfo : EIATTR_KPARAM_INFO
	.align		4
.L_51:
        /*0038*/ 	.byte	0x04, 0x17
        /*003a*/ 	.short	(.L_53 - .L_52)
.L_52:
        /*003c*/ 	.word	0x00000000
        /*0040*/ 	.short	0x0003
        /*0042*/ 	.short	0x0018
        /*0044*/ 	.byte	0x00, 0xf5, 0x21, 0x00


	//----- nvinfo : EIATTR_KPARAM_INFO
	.align		4
.L_53:
        /*0048*/ 	.byte	0x04, 0x17
        /*004a*/ 	.short	(.L_55 - .L_54)
.L_54:
        /*004c*/ 	.word	0x00000000
        /*0050*/ 	.short	0x0002
        /*0052*/ 	.short	0x0010
        /*0054*/ 	.byte	0x00, 0xf5, 0x21, 0x00


	//----- nvinfo : EIATTR_KPARAM_INFO
	.align		4
.L_55:
        /*0058*/ 	.byte	0x04, 0x17
        /*005a*/ 	.short	(.L_57 - .L_56)
.L_56:
        /*005c*/ 	.word	0x00000000
        /*0060*/ 	.short	0x0001
        /*0062*/ 	.short	0x0008
        /*0064*/ 	.byte	0x00, 0xf5, 0x21, 0x00


	//----- nvinfo : EIATTR_KPARAM_INFO
	.align		4
.L_57:
        /*0068*/ 	.byte	0x04, 0x17
        /*006a*/ 	.short	(.L_59 - .L_58)
.L_58:
        /*006c*/ 	.word	0x00000000
        /*0070*/ 	.short	0x0000
        /*0072*/ 	.short	0x0000
        /*0074*/ 	.byte	0x00, 0xf5, 0x21, 0x00


	//----- nvinfo : EIATTR_SPARSE_MMA_MASK
	.align		4
.L_59:
        /*0078*/ 	.byte	0x03, 0x50
        /*007a*/ 	.short	0x0000


	//----- nvinfo : EIATTR_MAXREG_COUNT
	.align		4
        /*007c*/ 	.byte	0x03, 0x1b
        /*007e*/ 	.short	0x00ff


	//----- nvinfo : EIATTR_MERCURY_ISA_VERSION
	.align		4
        /*0080*/ 	.byte	0x03, 0x5f
        /*0082*/ 	.short	0x0101


	//----- nvinfo : EIATTR_VRC_CTA_INIT_COUNT
	.align		4
        /*0084*/ 	.byte	0x02, 0x4a
	.zero		1
	.zero		1


	//----- nvinfo : EIATTR_EXIT_INSTR_OFFSETS
	.align		4
        /*0088*/ 	.byte	0x04, 0x1c
        /*008a*/ 	.short	(.L_61 - .L_60)


	//   ....[0]....
.L_60:
        /*008c*/ 	.word	0x00000210


	//   ....[1]....
        /*0090*/ 	.word	0x00000290


	//----- nvinfo : EIATTR_CRS_STACK_SIZE
	.align		4
.L_61:
        /*0094*/ 	.byte	0x04, 0x1e
        /*0096*/ 	.short	(.L_63 - .L_62)
.L_62:
        /*0098*/ 	.word	0x00000000


	//----- nvinfo : EIATTR_CBANK_PARAM_SIZE
	.align		4
.L_63:
        /*009c*/ 	.byte	0x03, 0x19
        /*009e*/ 	.short	0x002c


	//----- nvinfo : EIATTR_PARAM_CBANK
	.align		4
        /*00a0*/ 	.byte	0x04, 0x0a
        /*00a2*/ 	.short	(.L_65 - .L_64)
	.align		4
.L_64:
        /*00a4*/ 	.word	index@(.nv.constant0._Z25updateHiddenWeightsKernelPfS_S_S_fii)
        /*00a8*/ 	.short	0x0380
        /*00aa*/ 	.short	0x002c


	//----- nvinfo : EIATTR_SW_WAR
	.align		4
.L_65:
        /*00ac*/ 	.byte	0x04, 0x36
        /*00ae*/ 	.short	(.L_67 - .L_66)
.L_66:
        /*00b0*/ 	.word	0x00000008
.L_67:


//--------------------- .nv.info._Z25updateOutputWeightsKernelPfS_S_S_fii --------------------------
	.section	.nv.info._Z25updateOutputWeightsKernelPfS_S_S_fii,"",@"SHT_CUDA_INFO"
	.sectionflags	@""
	.align	4


	//----- nvinfo : EIATTR_CUDA_API_VERSION
	.align		4
        /*0000*/ 	.byte	0x04, 0x37
        /*0002*/ 	.short	(.L_69 - .L_68)
.L_68:
        /*0004*/ 	.word	0x00000082


	//----- nvinfo : EIATTR_KPARAM_INFO
	.align		4
.L_69:
        /*0008*/ 	.byte	0x04, 0x17
        /*000a*/ 	.short	(.L_71 - .L_70)
.L_70:
        /*000c*/ 	.word	0x00000000
        /*0010*/ 	.short	0x0006
        /*0012*/ 	.short	0x0028
        /*0014*/ 	.byte	0x00, 0xf0, 0x11, 0x00


	//----- nvinfo : EIATTR_KPARAM_INFO
	.align		4
.L_71:
        /*0018*/ 	.byte	0x04, 0x17
        /*001a*/ 	.short	(.L_73 - .L_72)
.L_72:
        /*001c*/ 	.word	0x00000000
        /*0020*/ 	.short	0x0005
        /*0022*/ 	.short	0x0024
        /*0024*/ 	.byte	0x00, 0xf0, 0x11, 0x00


	//----- nvinfo : EIATTR_KPARAM_INFO
	.align		4
.L_73:
        /*0028*/ 	.byte	0x04, 0x17
        /*002a*/ 	.short	(.L_75 - .L_74)
.L_74:
        /*002c*/ 	.word	0x00000000
        /*0030*/ 	.short	0x0004
        /*0032*/ 	.short	0x0020
        /*0034*/ 	.byte	0x00, 0xf0, 0x11, 0x00


	//----- nvinfo : EIATTR_KPARAM_INFO
	.align		4
.L_75:
        /*0038*/ 	.byte	0x04, 0x17
        /*003a*/ 	.short	(.L_77 - .L_76)
.L_76:
        /*003c*/ 	.word	0x00000000
        /*0040*/ 	.short	0x0003
        /*0042*/ 	.short	0x0018
        /*0044*/ 	.byte	0x00, 0xf5, 0x21, 0x00


	//----- nvinfo : EIATTR_KPARAM_INFO
	.align		4
.L_77:
        /*0048*/ 	.byte	0x04, 0x17
        /*004a*/ 	.short	(.L_79 - .L_78)
.L_78:
        /*004c*/ 	.word	0x00000000
        /*0050*/ 	.short	0x0002
        /*0052*/ 	.short	0x0010
        /*0054*/ 	.byte	0x00, 0xf5, 0x21, 0x00


	//----- nvinfo : EIATTR_KPARAM_INFO
	.align		4
.L_79:
        /*0058*/ 	.byte	0x04, 0x17
        /*005a*/ 	.short	(.L_81 - .L_80)
.L_80:
        /*005c*/ 	.word	0x00000000
        /*0060*/ 	.short	0x0001
        /*0062*/ 	.short	0x0008
        /*0064*/ 	.byte	0x00, 0xf5, 0x21, 0x00


	//----- nvinfo : EIATTR_KPARAM_INFO
	.align		4
.L_81:
        /*0068*/ 	.byte	0x04, 0x17
        /*006a*/ 	.short	(.L_83 - .L_82)
.L_82:
        /*006c*/ 	.word	0x00000000
        /*0070*/ 	.short	0x0000
        /*0072*/ 	.short	0x0000
        /*0074*/ 	.byte	0x00, 0xf5, 0x21, 0x00


	//----- nvinfo : EIATTR_SPARSE_MMA_MASK
	.align		4
.L_83:
        /*0078*/ 	.byte	0x03, 0x50
        /*007a*/ 	.short	0x0000


	//----- nvinfo : EIATTR_MAXREG_COUNT
	.align		4
        /*007c*/ 	.byte	0x03, 0x1b
        /*007e*/ 	.short	0x00ff


	//----- nvinfo : EIATTR_MERCURY_ISA_VERSION
	.align		4
        /*0080*/ 	.byte	0x03, 0x5f
        /*0082*/ 	.short	0x0101


	//----- nvinfo : EIATTR_VRC_CTA_INIT_COUNT
	.align		4
        /*0084*/ 	.byte	0x02, 0x4a
	.zero		1
	.zero		1


	//----- nvinfo : EIATTR_EXIT_INSTR_OFFSETS
	.align		4
        /*0088*/ 	.byte	0x04, 0x1c
        /*008a*/ 	.short	(.L_85 - .L_84)


	//   ....[0]....
.L_84:
        /*008c*/ 	.word	0x00000210


	//   ....[1]....
        /*0090*/ 	.word	0x00000290


	//----- nvinfo : EIATTR_CRS_STACK_SIZE
	.align		4
.L_85:
        /*0094*/ 	.byte	0x04, 0x1e
        /*0096*/ 	.short	(.L_87 - .L_86)
.L_86:
        /*0098*/ 	.word	0x00000000


	//----- nvinfo : EIATTR_CBANK_PARAM_SIZE
	.align		4
.L_87:
        /*009c*/ 	.byte	0x03, 0x19
        /*009e*/ 	.short	0x002c


	//----- nvinfo : EIATTR_PARAM_CBANK
	.align		4
        /*00a0*/ 	.byte	0x04, 0x0a
        /*00a2*/ 	.short	(.L_89 - .L_88)
	.align		4
.L_88:
        /*00a4*/ 	.word	index@(.nv.constant0._Z25updateOutputWeightsKernelPfS_S_S_fii)
        /*00a8*/ 	.short	0x0380
        /*00aa*/ 	.short	0x002c


	//----- nvinfo : EIATTR_SW_WAR
	.align		4
.L_89:
        /*00ac*/ 	.byte	0x04, 0x36
        /*00ae*/ 	.short	(.L_91 - .L_90)
.L_90:
        /*00b0*/ 	.word	0x00000008
.L_91:


//--------------------- .nv.info._Z20hiddenGradientKernelPfS_S_S_ii --------------------------
	.section	.nv.info._Z20hiddenGradientKernelPfS_S_S_ii,"",@"SHT_CUDA_INFO"
	.sectionflags	@""
	.align	4


	//----- nvinfo : EIATTR_CUDA_API_VERSION
	.align		4
        /*0000*/ 	.byte	0x04, 0x37
        /*0002*/ 	.short	(.L_93 - .L_92)
.L_92:
        /*0004*/ 	.word	0x00000082


	//----- nvinfo : EIATTR_KPARAM_INFO
	.align		4
.L_93:
        /*0008*/ 	.byte	0x04, 0x17
        /*000a*/ 	.short	(.L_95 - .L_94)
.L_94:
        /*000c*/ 	.word	0x00000000
        /*0010*/ 	.short	0x0005
        /*0012*/ 	.short	0x0024
        /*0014*/ 	.byte	0x00, 0xf0, 0x11, 0x00


	//----- nvinfo : EIATTR_KPARAM_INFO
	.align		4
.L_95:
        /*0018*/ 	.byte	0x04, 0x17
        /*001a*/ 	.short	(.L_97 - .L_96)
.L_96:
        /*001c*/ 	.word	0x00000000
        /*0020*/ 	.short	0x0004
        /*0022*/ 	.short	0x0020
        /*0024*/ 	.byte	0x00, 0xf0, 0x11, 0x00


	//----- nvinfo : EIATTR_KPARAM_INFO
	.align		4
.L_97:
        /*0028*/ 	.byte	0x04, 0x17
        /*002a*/ 	.short	(.L_99 - .L_98)
.L_98:
        /*002c*/ 	.word	0x00000000
        /*0030*/ 	.short	0x0003
        /*0032*/ 	.short	0x0018
        /*0034*/ 	.byte	0x00, 0xf5, 0x21, 0x00


	//----- nvinfo : EIATTR_KPARAM_INFO
	.align		4
.L_99:
        /*0038*/ 	.byte	0x04, 0x17
        /*003a*/ 	.short	(.L_101 - .L_100)
.L_100:
        /*003c*/ 	.word	0x00000000
        /*0040*/ 	.short	0x0002
        /*0042*/ 	.short	0x0010
        /*0044*/ 	.byte	0x00, 0xf5, 0x21, 0x00


	//----- nvinfo : EIATTR_KPARAM_INFO
	.align		4
.L_101:
        /*0048*/ 	.byte	0x04, 0x17
        /*004a*/ 	.short	(.L_103 - .L_102)
.L_102:
        /*004c*/ 	.word	0x00000000
        /*0050*/ 	.short	0x0001
        /*0052*/ 	.short	0x0008
        /*0054*/ 	.byte	0x00, 0xf5, 0x21, 0x00


	//----- nvinfo : EIATTR_KPARAM_INFO
	.align		4
.L_103:
        /*0058*/ 	.byte	0x04, 0x17
        /*005a*/ 	.short	(.L_105 - .L_104)
.L_104:
        /*005c*/ 	.word	0x00000000
        /*0060*/ 	.short	0x0000
        /*0062*/ 	.short	0x0000
        /*0064*/ 	.byte	0x00, 0xf5, 0x21, 0x00


	//----- nvinfo : EIATTR_SPARSE_MMA_MASK
	.align		4
.L_105:
        /*0068*/ 	.byte	0x03, 0x50
        /*006a*/ 	.short	0x0000


	//----- nvinfo : EIATTR_MAXREG_COUNT
	.align		4
        /*006c*/ 	.byte	0x03, 0x1b
        /*006e*/ 	.short	0x00ff


	//----- nvinfo : EIATTR_MERCURY_ISA_VERSION
	.align		4
        /*0070*/ 	.byte	0x03, 0x5f
        /*0072*/ 	.short	0x0101


	//----- nvinfo : EIATTR_VRC_CTA_INIT_COUNT
	.align		4
        /*0074*/ 	.byte	0x02, 0x4a
	.zero		1
	.zero		1


	//----- nvinfo : EIATTR_EXIT_INSTR_OFFSETS
	.align		4
        /*0078*/ 	.byte	0x04, 0x1c
        /*007a*/ 	.short	(.L_107 - .L_106)


	//   ....[0]....
.L_106:
        /*007c*/ 	.word	0x00000070


	//   ....[1]....
        /*0080*/ 	.word	0x000008f0


	//----- nvinfo : EIATTR_CBANK_PARAM_SIZE
	.align		4
.L_107:
        /*0084*/ 	.byte	0x03, 0x19
        /*0086*/ 	.short	0x0028


	//----- nvinfo : EIATTR_PARAM_CBANK
	.align		4
        /*0088*/ 	.byte	0x04, 0x0a
        /*008a*/ 	.short	(.L_109 - .L_108)
	.align		4
.L_108:
        /*008c*/ 	.word	index@(.nv.constant0._Z20hiddenGradientKernelPfS_S_S_ii)
        /*0090*/ 	.short	0x0380
        /*0092*/ 	.short	0x0028


	//----- nvinfo : EIATTR_SW_WAR
	.align		4
.L_109:
        /*0094*/ 	.byte	0x04, 0x36
        /*0096*/ 	.short	(.L_111 - .L_110)
.L_110:
        /*0098*/ 	.word	0x00000008
.L_111:


//--------------------- .nv.info._Z20outputGradientKernelPfS_S_i --------------------------
	.section	.nv.info._Z20outputGradientKernelPfS_S_i,"",@"SHT_CUDA_INFO"
	.sectionflags	@""
	.align	4


	//----- nvinfo : EIATTR_CUDA_API_VERSION
	.align		4
        /*0000*/ 	.byte	0x04, 0x37
        /*0002*/ 	.short	(.L_113 - .L_112)
.L_112:
        /*0004*/ 	.word	0x00000082


	//----- nvinfo : EIATTR_KPARAM_INFO
	.align		4
.L_113:
        /*0008*/ 	.byte	0x04, 0x17
        /*000a*/ 	.short	(.L_115 - .L_114)
.L_114:
        /*000c*/ 	.word	0x00000000
        /*0010*/ 	.short	0x0003
        /*0012*/ 	.short	0x0018
        /*0014*/ 	.byte	0x00, 0xf0, 0x11, 0x00


	//----- nvinfo : EIATTR_KPARAM_INFO
	.align		4
.L_115:
        /*0018*/ 	.byte	0x04, 0x17
        /*001a*/ 	.short	(.L_117 - .L_116)
.L_116:
        /*001c*/ 	.word	0x00000000
        /*0020*/ 	.short	0x0002
        /*0022*/ 	.short	0x0010
        /*0024*/ 	.byte	0x00, 0xf5, 0x21, 0x00


	//----- nvinfo : EIATTR_KPARAM_INFO
	.align		4
.L_117:
        /*0028*/ 	.byte	0x04, 0x17
        /*002a*/ 	.short	(.L_119 - .L_118)
.L_118:
        /*002c*/ 	.word	0x00000000
        /*0030*/ 	.short	0x0001
        /*0032*/ 	.short	0x0008
        /*0034*/ 	.byte	0x00, 0xf5, 0x21, 0x00


	//----- nvinfo : EIATTR_KPARAM_INFO
	.align		4
.L_119:
        /*0038*/ 	.byte	0x04, 0x17
        /*003a*/ 	.short	(.L_121 - .L_120)
.L_120:
        /*003c*/ 	.word	0x00000000
        /*0040*/ 	.short	0x0000
        /*0042*/ 	.short	0x0000
        /*0044*/ 	.byte	0x00, 0xf5, 0x21, 0x00


	//----- nvinfo : EIATTR_SPARSE_MMA_MASK
	.align		4
.L_121:
        /*0048*/ 	.byte	0x03, 0x50
        /*004a*/ 	.short	0x0000


	//----- nvinfo : EIATTR_MAXREG_COUNT
	.align		4
        /*004c*/ 	.byte	0x03, 0x1b
        /*004e*/ 	.short	0x00ff


	//----- nvinfo : EIATTR_MERCURY_ISA_VERSION
	.align		4
        /*0050*/ 	.byte	0x03, 0x5f
        /*0052*/ 	.short	0x0101


	//----- nvinfo : EIATTR_VRC_CTA_INIT_COUNT
	.align		4
        /*0054*/ 	.byte	0x02, 0x4a
	.zero		1
	.zero		1


	//----- nvinfo : EIATTR_EXIT_INSTR_OFFSETS
	.align		4
        /*0058*/ 	.byte	0x04, 0x1c
        /*005a*/ 	.short	(.L_123 - .L_122)


	//   ....[0]....
.L_122:
        /*005c*/ 	.word	0x00000070


	//   ....[1]....
        /*0060*/ 	.word	0x00000130


	//----- nvinfo : EIATTR_CBANK_PARAM_SIZE
	.align		4
.L_123:
        /*0064*/ 	.byte	0x03, 0x19
        /*0066*/ 	.short	0x001c


	//----- nvinfo : EIATTR_PARAM_CBANK
	.align		4
        /*0068*/ 	.byte	0x04, 0x0a
        /*006a*/ 	.short	(.L_125 - .L_124)
	.align		4
.L_124:
        /*006c*/ 	.word	index@(.nv.constant0._Z20outputGradientKernelPfS_S_i)
        /*0070*/ 	.short	0x0380
        /*0072*/ 	.short	0x001c


	//----- nvinfo : EIATTR_SW_WAR
	.align		4
.L_125:
        /*0074*/ 	.byte	0x04, 0x36
        /*0076*/ 	.short	(.L_127 - .L_126)
.L_126:
        /*0078*/ 	.word	0x00000008
.L_127:


//--------------------- .nv.info._Z13softmaxKernelPfi --------------------------
	.section	.nv.info._Z13softmaxKernelPfi,"",@"SHT_CUDA_INFO"
	.sectionflags	@""
	.align	4


	//----- nvinfo : EIATTR_CUDA_API_VERSION
	.align		4
        /*0000*/ 	.byte	0x04, 0x37
        /*0002*/ 	.short	(.L_129 - .L_128)
.L_128:
        /*0004*/ 	.word	0x00000082


	//----- nvinfo : EIATTR_KPARAM_INFO
	.align		4
.L_129:
        /*0008*/ 	.byte	0x04, 0x17
        /*000a*/ 	.short	(.L_131 - .L_130)
.L_130:
        /*000c*/ 	.word	0x00000000
        /*0010*/ 	.short	0x0001
        /*0012*/ 	.short	0x0008
        /*0014*/ 	.byte	0x00, 0xf0, 0x11, 0x00


	//----- nvinfo : EIATTR_KPARAM_INFO
	.align		4
.L_131:
        /*0018*/ 	.byte	0x04, 0x17
        /*001a*/ 	.short	(.L_133 - .L_132)
.L_132:
        /*001c*/ 	.word	0x00000000
        /*0020*/ 	.short	0x0000
        /*0022*/ 	.short	0x0000
        /*0024*/ 	.byte	0x00, 0xf5, 0x21, 0x00


	//----- nvinfo : EIATTR_SPARSE_MMA_MASK
	.align		4
.L_133:
        /*0028*/ 	.byte	0x03, 0x50
        /*002a*/ 	.short	0x0000


	//----- nvinfo : EIATTR_MAXREG_COUNT
	.align		4
        /*002c*/ 	.byte	0x03, 0x1b
        /*002e*/ 	.short	0x00ff


	//----- nvinfo : EIATTR_MERCURY_ISA_VERSION
	.align		4
        /*0030*/ 	.byte	0x03, 0x5f
        /*0032*/ 	.short	0x0101


	//----- nvinfo : EIATTR_VRC_CTA_INIT_COUNT
	.align		4
        /*0034*/ 	.byte	0x02, 0x4a
	.zero		1
	.zero		1


	//----- nvinfo : EIATTR_EXIT_INSTR_OFFSETS
	.align		4
        /*0038*/ 	.byte	0x04, 0x1c
        /*003a*/ 	.short	(.L_135 - .L_134)


	//   ....[0]....
.L_134:
        /*003c*/ 	.word	0x000017a0


	//   ....[1]....
        /*0040*/ 	.word	0x00002650


	//   ....[2]....
        /*0044*/ 	.word	0x00002da0


	//   ....[3]....
        /*0048*/ 	.word	0x00003190


	//   ....[4]....
        /*004c*/ 	.word	0x000032f0


	//----- nvinfo : EIATTR_CRS_STACK_SIZE
	.align		4
.L_135:
        /*0050*/ 	.byte	0x04, 0x1e
        /*0052*/ 	.short	(.L_137 - .L_136)
.L_136:
        /*0054*/ 	.word	0x00000000


	//----- nvinfo : EIATTR_CBANK_PARAM_SIZE
	.align		4
.L_137:
        /*0058*/ 	.byte	0x03, 0x19
        /*005a*/ 	.short	0x000c


	//----- nvinfo : EIATTR_PARAM_CBANK
	.align		4
        /*005c*/ 	.byte	0x04, 0x0a
        /*005e*/ 	.short	(.L_139 - .L_138)
	.align		4
.L_138:
        /*0060*/ 	.word	index@(.nv.constant0._Z13softmaxKernelPfi)
        /*0064*/ 	.short	0x0380
        /*0066*/ 	.short	0x000c


	//----- nvinfo : EIATTR_SW_WAR
	.align		4
.L_139:
        /*0068*/ 	.byte	0x04, 0x36
        /*006a*/ 	.short	(.L_141 - .L_140)
.L_140:
        /*006c*/ 	.word	0x00000008
.L_141:


//--------------------- .nv.info._Z19forwardOutputKernelPfS_S_S_ii --------------------------
	.section	.nv.info._Z19forwardOutputKernelPfS_S_S_ii,"",@"SHT_CUDA_INFO"
	.sectionflags	@""
	.align	4


	//----- nvinfo : EIATTR_CUDA_API_VERSION
	.align		4
        /*0000*/ 	.byte	0x04, 0x37
        /*0002*/ 	.short	(.L_143 - .L_142)
.L_142:
        /*0004*/ 	.word	0x00000082


	//----- nvinfo : EIATTR_KPARAM_INFO
	.align		4
.L_143:
        /*0008*/ 	.byte	0x04, 0x17
        /*000a*/ 	.short	(.L_145 - .L_144)
.L_144:
        /*000c*/ 	.word	0x00000000
        /*0010*/ 	.short	0x0005
        /*0012*/ 	.short	0x0024
        /*0014*/ 	.byte	0x00, 0xf0, 0x11, 0x00


	//----- nvinfo : EIATTR_KPARAM_INFO
	.align		4
.L_145:
        /*0018*/ 	.byte	0x04, 0x17
        /*001a*/ 	.short	(.L_147 - .L_146)
.L_146:
        /*001c*/ 	.word	0x00000000
        /*0020*/ 	.short	0x0004
        /*0022*/ 	.short	0x0020
        /*0024*/ 	.byte	0x00, 0xf0, 0x11, 0x00


	//----- nvinfo : EIATTR_KPARAM_INFO
	.align		4
.L_147:
        /*0028*/ 	.byte	0x04, 0x17
        /*002a*/ 	.short	(.L_149 - .L_148)
.L_148:
        /*002c*/ 	.word	0x00000000
        /*0030*/ 	.short	0x0003
        /*0032*/ 	.short	0x0018
        /*0034*/ 	.byte	0x00, 0xf5, 0x21, 0x00


	//----- nvinfo : EIATTR_KPARAM_INFO
	.align		4
.L_149:
        /*0038*/ 	.byte	0x04, 0x17
        /*003a*/ 	.short	(.L_151 - .L_150)
.L_150:
        /*003c*/ 	.word	0x00000000
        /*0040*/ 	.short	0x0002
        /*0042*/ 	.short	0x0010
        /*0044*/ 	.byte	0x00, 0xf5, 0x21, 0x00


	//----- nvinfo : EIATTR_KPARAM_INFO
	.align		4
.L_151:
        /*0048*/ 	.byte	0x04, 0x17
        /*004a*/ 	.short	(.L_153 - .L_152)
.L_152:
        /*004c*/ 	.word	0x00000000
        /*0050*/ 	.short	0x0001
        /*0052*/ 	.short	0x0008
        /*0054*/ 	.byte	0x00, 0xf5, 0x21, 0x00


	//----- nvinfo : EIATTR_KPARAM_INFO
	.align		4
.L_153:
        /*0058*/ 	.byte	0x04, 0x17
        /*005a*/ 	.short	(.L_155 - .L_154)
.L_154:
        /*005c*/ 	.word	0x00000000
        /*0060*/ 	.short	0x0000
        /*0062*/ 	.short	0x0000
        /*0064*/ 	.byte	0x00, 0xf5, 0x21, 0x00


	//----- nvinfo : EIATTR_SPARSE_MMA_MASK
	.align		4
.L_155:
        /*0068*/ 	.byte	0x03, 0x50
        /*006a*/ 	.short	0x0000


	//----- nvinfo : EIATTR_MAXREG_COUNT
	.align		4
        /*006c*/ 	.byte	0x03, 0x1b
        /*006e*/ 	.short	0x00ff


	//----- nvinfo : EIATTR_MERCURY_ISA_VERSION
	.align		4
        /*0070*/ 	.byte	0x03, 0x5f
        /*0072*/ 	.short	0x0101


	//----- nvinfo : EIATTR_VRC_CTA_INIT_COUNT
	.align		4
        /*0074*/ 	.byte	0x02, 0x4a
	.zero		1
	.zero		1


	//----- nvinfo : EIATTR_EXIT_INSTR_OFFSETS
	.align		4
        /*0078*/ 	.byte	0x04, 0x1c
        /*007a*/ 	.short	(.L_157 - .L_156)


	//   ....[0]....
.L_156:
        /*007c*/ 	.word	0x00000070


	//   ....[1]....
        /*0080*/ 	.word	0x00000110


	//   ....[2]....
        /*0084*/ 	.word	0x00000640


	//   ....[3]....
        /*0088*/ 	.word	0x000008e0


	//   ....[4]....
        /*008c*/ 	.word	0x00000ac0


	//   ....[5]....
        /*0090*/ 	.word	0x00000c10


	//----- nvinfo : EIATTR_CBANK_PARAM_SIZE
	.align		4
.L_157:
        /*0094*/ 	.byte	0x03, 0x19
        /*0096*/ 	.short	0x0028


	//----- nvinfo : EIATTR_PARAM_CBANK
	.align		4
        /*0098*/ 	.byte	0x04, 0x0a
        /*009a*/ 	.short	(.L_159 - .L_158)
	.align		4
.L_158:
        /*009c*/ 	.word	index@(.nv.constant0._Z19forwardOutputKernelPfS_S_S_ii)
        /*00a0*/ 	.short	0x0380
        /*00a2*/ 	.short	0x0028


	//----- nvinfo : EIATTR_SW_WAR
	.align		4
.L_159:
        /*00a4*/ 	.byte	0x04, 0x36
        /*00a6*/ 	.short	(.L_161 - .L_160)
.L_160:
        /*00a8*/ 	.word	0x00000008
.L_161:


//--------------------- .nv.info._Z19forwardHiddenKernelPfS_S_S_ii --------------------------
	.section	.nv.info._Z19forwardHiddenKernelPfS_S_S_ii,"",@"SHT_CUDA_INFO"
	.sectionflags	@""
	.align	4


	//----- nvinfo : EIATTR_CUDA_API_VERSION
	.align		4
        /*0000*/ 	.byte	0x04, 0x37
        /*0002*/ 	.short	(.L_163 - .L_162)
.L_162:
        /*0004*/ 	.word	0x00000082


	//----- nvinfo : EIATTR_KPARAM_INFO
	.align		4
.L_163:
        /*0008*/ 	.byte	0x04, 0x17
        /*000a*/ 	.short	(.L_165 - .L_164)
.L_164:
        /*000c*/ 	.word	0x00000000
        /*0010*/ 	.short	0x0005
        /*0012*/ 	.short	0x0024
        /*0014*/ 	.byte	0x00, 0xf0, 0x11, 0x00


	//----- nvinfo : EIATTR_KPARAM_INFO
	.align		4
.L_165:
        /*0018*/ 	.byte	0x04, 0x17
        /*001a*/ 	.short	(.L_167 - .L_166)
.L_166:
        /*001c*/ 	.word	0x00000000
        /*0020*/ 	.short	0x0004
        /*0022*/ 	.short	0x0020
        /*0024*/ 	.byte	0x00, 0xf0, 0x11, 0x00


	//----- nvinfo : EIATTR_KPARAM_INFO
	.align		4
.L_167:
        /*0028*/ 	.byte	0x04, 0x17
        /*002a*/ 	.short	(.L_169 - .L_168)
.L_168:
        /*002c*/ 	.word	0x00000000
        /*0030*/ 	.short	0x0003
        /*0032*/ 	.short	0x0018
        /*0034*/ 	.byte	0x00, 0xf5, 0x21, 0x00


	//----- nvinfo : EIATTR_KPARAM_INFO
	.align		4
.L_169:
        /*0038*/ 	.byte	0x04, 0x17
        /*003a*/ 	.short	(.L_171 - .L_170)
.L_170:
        /*003c*/ 	.word	0x00000000
        /*0040*/ 	.short	0x0002
        /*0042*/ 	.short	0x0010
        /*0044*/ 	.byte	0x00, 0xf5, 0x21, 0x00


	//----- nvinfo : EIATTR_KPARAM_INFO
	.align		4
.L_171:
        /*0048*/ 	.byte	0x04, 0x17
        /*004a*/ 	.short	(.L_173 - .L_172)
.L_172:
        /*004c*/ 	.word	0x00000000
        /*0050*/ 	.short	0x0001
        /*0052*/ 	.short	0x0008
        /*0054*/ 	.byte	0x00, 0xf5, 0x21, 0x00


	//----- nvinfo : EIATTR_KPARAM_INFO
	.align		4
.L_173:
        /*0058*/ 	.byte	0x04, 0x17
        /*005a*/ 	.short	(.L_175 - .L_174)
.L_174:
        /*005c*/ 	.word	0x00000000
        /*0060*/ 	.short	0x0000
        /*0062*/ 	.short	0x0000
        /*0064*/ 	.byte	0x00, 0xf5, 0x21, 0x00


	//----- nvinfo : EIATTR_SPARSE_MMA_MASK
	.align		4
.L_175:
        /*0068*/ 	.byte	0x03, 0x50
        /*006a*/ 	.short	0x0000


	//----- nvinfo : EIATTR_MAXREG_COUNT
	.align		4
        /*006c*/ 	.byte	0x03, 0x1b
        /*006e*/ 	.short	0x00ff


	//----- nvinfo : EIATTR_MERCURY_ISA_VERSION
	.align		4
        /*0070*/ 	.byte	0x03, 0x5f
        /*0072*/ 	.short	0x0101


	//----- nvinfo : EIATTR_VRC_CTA_INIT_COUNT
	.align		4
        /*0074*/ 	.byte	0x02, 0x4a
	.zero		1
	.zero		1


	//----- nvinfo : EIATTR_EXIT_INSTR_OFFSETS
	.align		4
        /*0078*/ 	.byte	0x04, 0x1c
        /*007a*/ 	.short	(.L_177 - .L_176)


	//   ....[0]....
.L_176:
        /*007c*/ 	.word	0x00000070


	//   ....[1]....
        /*0080*/ 	.word	0x00000c60


	//----- nvinfo : EIATTR_CBANK_PARAM_SIZE
	.align		4
.L_177:
        /*0084*/ 	.byte	0x03, 0x19
        /*0086*/ 	.short	0x0028


	//----- nvinfo : EIATTR_PARAM_CBANK
	.align		4
        /*0088*/ 	.byte	0x04, 0x0a
        /*008a*/ 	.short	(.L_179 - .L_178)
	.align		4
.L_178:
        /*008c*/ 	.word	index@(.nv.constant0._Z19forwardHiddenKernelPfS_S_S_ii)
        /*0090*/ 	.short	0x0380
        /*0092*/ 	.short	0x0028


	//----- nvinfo : EIATTR_SW_WAR
	.align		4
.L_179:
        /*0094*/ 	.byte	0x04, 0x36
        /*0096*/ 	.short	(.L_181 - .L_180)
.L_180:
        /*0098*/ 	.word	0x00000008
.L_181:


//--------------------- .nv.callgraph             --------------------------
	.section	.nv.callgraph,"",@"SHT_CUDA_CALLGRAPH"
	.align	4
	.sectionentsize	8
	.align		4
        /*0000*/ 	.word	0x00000000
	.align		4
        /*0004*/ 	.word	0xffffffff
	.align		4
        /*0008*/ 	.word	0x00000000
	.align		4
        /*000c*/ 	.word	0xfffffffe
	.align		4
        /*0010*/ 	.word	0x00000000
	.align		4
        /*0014*/ 	.word	0xfffffffd
	.align		4
        /*0018*/ 	.word	0x00000000
	.align		4
        /*001c*/ 	.word	0xfffffffc


//--------------------- .text._Z25updateHiddenWeightsKernelPfS_S_S_fii --------------------------
	.section	.text._Z25updateHiddenWeightsKernelPfS_S_S_fii,"ax",@progbits
	.align	128
        .global         _Z25updateHiddenWeightsKernelPfS_S_S_fii
        .type           _Z25updateHiddenWeightsKernelPfS_S_S_fii,@function
        .size           _Z25updateHiddenWeightsKernelPfS_S_S_fii,(.L_x_80 - _Z25updateHiddenWeightsKernelPfS_S_S_fii)
        .other          _Z25updateHiddenWeightsKernelPfS_S_S_fii,@"STO_CUDA_ENTRY STV_DEFAULT"
_Z25updateHiddenWeightsKernelPfS_S_S_fii:
.text._Z25updateHiddenWeightsKernelPfS_S_S_fii:
[----:B------:R-:W-:Y:S01]  /*0000*/  LDC R1, c[0x0][0x37c] ;  /* 0x0000df00ff017b82 */ /* 0x000fe20000000800 */
[----:B------:R-:W0:Y:S07]  /*0010*/  S2R R5, SR_TID.Y ;  /* 0x0000000000057919 */ /* 0x000e2e0000002200 */
[----:B------:R-:W1:Y:S01]  /*0020*/  LDC R9, c[0x0][0x360] ;  /* 0x0000d800ff097b82 */ /* 0x000e620000000800 */
[----:B------:R-:W2:Y:S01]  /*0030*/  LDCU UR6, c[0x0][0x3a4] ;  /* 0x00007480ff0677ac */ /* 0x000ea20008000800 */
[----:B------:R-:W-:Y:S01]  /*0040*/  BSSY.RECONVERGENT B0, `(.L_x_0) ;  /* 0x000001c000007945 */ /* 0x000fe20003800200 */
[----:B------:R-:W1:Y:S01]  /*0050*/  S2R R4, SR_TID.X ;  /* 0x0000000000047919 */ /* 0x000e620000002100 */
[----:B------:R-:W3:Y:S04]  /*0060*/  LDCU UR7, c[0x0][0x3a8] ;  /* 0x00007500ff0777ac */ /* 0x000ee80008000800 */
[----:B------:R-:W0:Y:S08]  /*0070*/  S2UR UR5, SR_CTAID.Y ;  /* 0x00000000000579c3 */ /* 0x000e300000002600 */
[----:B------:R-:W0:Y:S08]  /*0080*/  LDC R0, c[0x0][0x364] ;  /* 0x0000d900ff007b82 */ /* 0x000e300000000800 */
[----:B------:R-:W1:Y:S08]  /*0090*/  S2UR UR4, SR_CTAID.X ;  /* 0x00000000000479c3 */ /* 0x000e700000002500 */
[----:B------:R-:W4:Y:S01]  /*00a0*/  LDC.64 R2, c[0x0][0x390] ;  /* 0x0000e400ff027b82 */ /* 0x000f220000000a00 */
[----:B0-----:R-:W-:-:S05]  /*00b0*/  IMAD R0, R0, UR5, R5 ;  /* 0x0000000500007c24 */ /* 0x001fca000f8e0205 */
[----:B--2---:R-:W-:Y:S01]  /*00c0*/  ISETP.GE.AND P1, PT, R0, UR6, PT ;  /* 0x0000000600007c0c */ /* 0x004fe2000bf26270 */
[----:B-1----:R-:W-:Y:S01]  /*00d0*/  IMAD R9, R9, UR4, R4 ;  /* 0x0000000409097c24 */ /* 0x002fe2000f8e0204 */
[----:B------:R-:W0:Y:S04]  /*00e0*/  LDCU.64 UR4, c[0x0][0x358] ;  /* 0x00006b00ff0477ac */ /* 0x000e280008000a00 */
[C---:B---3--:R-:W-:Y:S02]  /*00f0*/  ISETP.GE.OR P1, PT, R9.reuse, UR7, P1 ;  /* 0x0000000709007c0c */ /* 0x048fe40008f26670 */
[C---:B------:R-:W-:Y:S01]  /*0100*/  ISETP.GE.AND P0, PT, R9.reuse, UR7, PT ;  /* 0x0000000709007c0c */ /* 0x040fe2000bf06270 */
[----:B----4-:R-:W-:-:S03]  /*0110*/  IMAD.WIDE R2, R9, 0x4, R2 ;  /* 0x0000000409027825 */ /* 0x010fc600078e0202 */
[----:B------:R-:W-:-:S07]  /*0120*/  ISETP.NE.OR P0, PT, R0, RZ, P0 ;  /* 0x000000ff0000720c */ /* 0x000fce0000705670 */
[----:B------:R-:W-:Y:S06]  /*0130*/  @P1 BRA `(.L_x_1) ;  /* 0x0000000000301947 */ /* 0x000fec0003800000 */
[----:B------:R-:W1:Y:S01]  /*0140*/  LDC.64 R4, c[0x0][0x398] ;  /* 0x0000e600ff047b82 */ /* 0x000e620000000a00 */
[----:B------:R-:W-:Y:S01]  /*0150*/  IMAD R11, R9, UR6, R0 ;  /* 0x00000006090b7c24 */ /* 0x000fe2000f8e0200 */
[----:B------:R-:W2:Y:S06]  /*0160*/  LDCU UR8, c[0x0][0x3a0] ;  /* 0x00007400ff0877ac */ /* 0x000eac0008000800 */
[----:B------:R-:W3:Y:S01]  /*0170*/  LDC.64 R6, c[0x0][0x380] ;  /* 0x0000e000ff067b82 */ /* 0x000ee20000000a00 */
[----:B-1----:R-:W-:Y:S02]  /*0180*/  IMAD.WIDE.U32 R4, R0, 0x4, R4 ;  /* 0x0000000400047825 */ /* 0x002fe400078e0004 */
[----:B0-----:R-:W2:Y:S04]  /*0190*/  LDG.E R0, desc[UR4][R2.64] ;  /* 0x0000000402007981 */ /* 0x001ea8000c1e1900 */
[----:B------:R-:W4:Y:S01]  /*01a0*/  LDG.E R5, desc[UR4][R4.64] ;  /* 0x0000000404057981 */ /* 0x000f22000c1e1900 */
[----:B---3--:R-:W-:-:S05]  /*01b0*/  IMAD.WIDE R6, R11, 0x4, R6 ;  /* 0x000000040b067825 */ /* 0x008fca00078e0206 */
[----:B------:R-:W4:Y:S01]  /*01c0*/  LDG.E R11, desc[UR4][R6.64] ;  /* 0x00000004060b7981 */ /* 0x000f22000c1e1900 */
[----:B--2---:R-:W-:-:S04]  /*01d0*/  FMUL R0, R0, UR8 ;  /* 0x0000000800007c20 */ /* 0x004fc80008400000 */
[----:B----4-:R-:W-:-:S05]  /*01e0*/  FFMA R11, -R0, R5, R11 ;  /* 0x00000005000b7223 */ /* 0x010fca000000010b */
[----:B------:R1:W-:Y:S02]  /*01f0*/  STG.E desc[UR4][R6.64], R11 ;  /* 0x0000000b06007986 */ /* 0x0003e4000c101904 */
.L_x_1:
[----:B0-----:R-:W-:Y:S05]  /*0200*/  BSYNC.RECONVERGENT B0 ;  /* 0x0000000000007941 */ /* 0x001fea0003800200 */
.L_x_0:
[----:B------:R-:W-:Y:S05]  /*0210*/  @P0 EXIT ;  /* 0x000000000000094d */ /* 0x000fea0003800000 */
[----:B------:R-:W0:Y:S01]  /*0220*/  LDC.64 R4, c[0x0][0x388] ;  /* 0x0000e200ff047b82 */ /* 0x000e220000000a00 */
[----:B------:R-:W2:Y:S01]  /*0230*/  LDG.E R2, desc[UR4][R2.64] ;  /* 0x0000000402027981 */ /* 0x000ea2000c1e1900 */
[----:B------:R-:W2:Y:S01]  /*0240*/  LDCU UR6, c[0x0][0x3a0] ;  /* 0x00007400ff0677ac */ /* 0x000ea20008000800 */
[----:B0-----:R-:W-:-:S05]  /*0250*/  IMAD.WIDE R4, R9, 0x4, R4 ;  /* 0x0000000409047825 */ /* 0x001fca00078e0204 */
[----:B-1----:R-:W2:Y:S02]  /*0260*/  LDG.E R7, desc[UR4][R4.64] ;  /* 0x0000000404077981 */ /* 0x002ea4000c1e1900 */
[----:B--2---:R-:W-:-:S05]  /*0270*/  FFMA R7, -R2, UR6, R7 ;  /* 0x0000000602077c23 */ /* 0x004fca0008000107 */
[----:B------:R-:W-:Y:S01]  /*0280*/  STG.E desc[UR4][R4.64], R7 ;  /* 0x0000000704007986 */ /* 0x000fe2000c101904 */
[----:B------:R-:W-:Y:S05]  /*0290*/  EXIT ;  /* 0x000000000000794d */ /* 0x000fea0003800000 */
.L_x_2:
[----:B------:R-:W-:-:S00]  /*02a0*/  BRA `(.L_x_2) ;  /* 0xfffffffc00fc7947 */ /* 0x000fc0000383ffff */
[----:B------:R-:W-:-:S00]  /*02b0*/  NOP ;  /* 0x0000000000007918 */ /* 0x000fc00000000000 */
        /* <DEDUP_REMOVED lines=12> */
.L_x_80:


//--------------------- .text._Z25updateOutputWeightsKernelPfS_S_S_fii --------------------------
	.section	.text._Z25updateOutputWeightsKernelPfS_S_S_fii,"ax",@progbits
	.align	128
        .global         _Z25updateOutputWeightsKernelPfS_S_S_fii
        .type           _Z25updateOutputWeightsKernelPfS_S_S_fii,@function
        .size           _Z25updateOutputWeightsKernelPfS_S_S_fii,(.L_x_81 - _Z25updateOutputWeightsKernelPfS_S_S_fii)
        .other          _Z25updateOutputWeightsKernelPfS_S_S_fii,@"STO_CUDA_ENTRY STV_DEFAULT"
_Z25updateOutputWeightsKernelPfS_S_S_fii:
.text._Z25updateOutputWeightsKernelPfS_S_S_fii:
        /* <DEDUP_REMOVED lines=32> */
.L_x_4:
[----:B0-----:R-:W-:Y:S05]  /*0200*/  BSYNC.RECONVERGENT B0 ;  /* 0x0000000000007941 */ /* 0x001fea0003800200 */
.L_x_3:
        /* <DEDUP_REMOVED lines=9> */
.L_x_5:
        /* <DEDUP_REMOVED lines=14> */
.L_x_81:


//--------------------- .text._Z20hiddenGradientKernelPfS_S_S_ii --------------------------
	.section	.text._Z20hiddenGradientKernelPfS_S_S_ii,"ax",@progbits
	.align	128
        .global         _Z20hiddenGradientKernelPfS_S_S_ii
        .type           _Z20hiddenGradientKernelPfS_S_S_ii,@function
        .size           _Z20hiddenGradientKernelPfS_S_S_ii,(.L_x_82 - _Z20hiddenGradientKernelPfS_S_S_ii)
        .other          _Z20hiddenGradientKernelPfS_S_S_ii,@"STO_CUDA_ENTRY STV_DEFAULT"
_Z20hiddenGradientKernelPfS_S_S_ii:
.text._Z20hiddenGradientKernelPfS_S_S_ii:
[----:B------:R-:W-:Y:S01]  /*0000*/  LDC R1, c[0x0][0x37c] ;  /* 0x0000df00ff017b82 */ /* 0x000fe20000000800 */
[----:B------:R-:W0:Y:S07]  /*0010*/  S2R R2, SR_TID.X ;  /* 0x0000000000027919 */ /* 0x000e2e0000002100 */
[----:B------:R-:W0:Y:S08]  /*0020*/  S2UR UR4, SR_CTAID.X ;  /* 0x00000000000479c3 */ /* 0x000e300000002500 */
[----:B------:R-:W0:Y:S08]  /*0030*/  LDC R7, c[0x0][0x360] ;  /* 0x0000d800ff077b82 */ /* 0x000e300000000800 */
[----:B------:R-:W1:Y:S01]  /*0040*/  LDC R0, c[0x0][0x3a0] ;  /* 0x0000e800ff007b82 */ /* 0x000e620000000800 */
[----:B0-----:R-:W-:-:S05]  /*0050*/  IMAD R7, R7, UR4, R2 ;  /* 0x0000000407077c24 */ /* 0x001fca000f8e0202 */
[----:B-1----:R-:W-:-:S13]  /*0060*/  ISETP.GE.AND P0, PT, R7, R0, PT ;  /* 0x000000000700720c */ /* 0x002fda0003f06270 */
[----:B------:R-:W-:Y:S05]  /*0070*/  @P0 EXIT ;  /* 0x000000000000094d */ /* 0x000fea0003800000 */
[----:B------:R-:W0:Y:S01]  /*0080*/  LDC R6, c[0x0][0x3a4] ;  /* 0x0000e900ff067b82 */ /* 0x000e220000000800 */
[----:B------:R-:W1:Y:S01]  /*0090*/  LDCU.64 UR6, c[0x0][0x358] ;  /* 0x00006b00ff0677ac */ /* 0x000e620008000a00 */
[----:B------:R-:W-:-:S06]  /*00a0*/  HFMA2 R13, -RZ, RZ, 0, 0 ;  /* 0x00000000ff0d7431 */ /* 0x000fcc00000001ff */
[----:B------:R-:W2:Y:S01]  /*00b0*/  LDC.64 R2, c[0x0][0x398] ;  /* 0x0000e600ff027b82 */ /* 0x000ea20000000a00 */
[----:B0-----:R-:W-:Y:S01]  /*00c0*/  ISETP.GE.AND P0, PT, R6, 0x1, PT ;  /* 0x000000010600780c */ /* 0x001fe20003f06270 */
[----:B--2---:R-:W-:-:S05]  /*00d0*/  IMAD.WIDE R2, R7, 0x4, R2 ;  /* 0x0000000407027825 */ /* 0x004fca00078e0202 */
[----:B-1----:R0:W-:Y:S07]  /*00e0*/  STG.E desc[UR6][R2.64], RZ ;  /* 0x000000ff02007986 */ /* 0x0021ee000c101906 */
[----:B------:R-:W-:Y:S05]  /*00f0*/  @!P0 BRA `(.L_x_6) ;  /* 0x0000000400e48947 */ /* 0x000fea0003800000 */
[C---:B------:R-:W-:Y:S02]  /*0100*/  ISETP.GE.U32.AND P1, PT, R6.reuse, 0x8, PT ;  /* 0x000000080600780c */ /* 0x040fe40003f26070 */
[----:B------:R-:W-:Y:S02]  /*0110*/  LOP3.LUT R10, R6, 0x7, RZ, 0xc0, !PT ;  /* 0x00000007060a7812 */ /* 0x000fe400078ec0ff */
[----:B------:R-:W-:Y:S02]  /*0120*/  MOV R8, RZ ;  /* 0x000000ff00087202 */ /* 0x000fe40000000f00 */
[----:B------:R-:W-:Y:S02]  /*0130*/  ISETP.NE.AND P0, PT, R10, RZ, PT ;  /* 0x000000ff0a00720c */ /* 0x000fe40003f05270 */
[----:B------:R-:W-:-:S05]  /*0140*/  MOV R13, RZ ;  /* 0x000000ff000d7202 */ /* 0x000fca0000000f00 */
[----:B------:R-:W-:Y:S06]  /*0150*/  @!P1 BRA `(.L_x_7) ;  /* 0x0000000000e49947 */ /* 0x000fec0003800000 */
[----:B------:R-:W1:Y:S01]  /*0160*/  LDCU.64 UR4, c[0x0][0x390] ;  /* 0x00007200ff0477ac */ /* 0x000e620008000a00 */
[----:B------:R-:W-:Y:S02]  /*0170*/  LOP3.LUT R8, R6, 0x7ffffff8, RZ, 0xc0, !PT ;  /* 0x7ffffff806087812 */ /* 0x000fe400078ec0ff */
[----:B------:R-:W-:Y:S02]  /*0180*/  MOV R13, RZ ;  /* 0x000000ff000d7202 */ /* 0x000fe40000000f00 */
[----:B------:R-:W-:Y:S02]  /*0190*/  MOV R11, R7 ;  /* 0x00000007000b7202 */ /* 0x000fe40000000f00 */
[----:B------:R-:W-:Y:S01]  /*01a0*/  IADD3 R9, PT, PT, -R8, RZ, RZ ;  /* 0x000000ff08097210 */ /* 0x000fe20007ffe1ff */
[----:B-1----:R-:W-:-:S04]  /*01b0*/  UIADD3 UR4, UP0, UPT, UR4, 0x10, URZ ;  /* 0x0000001004047890 */ /* 0x002fc8000ff1e0ff */
[----:B------:R-:W-:Y:S02]  /*01c0*/  UIADD3.X UR5, UPT, UPT, URZ, UR5, URZ, UP0, !UPT ;  /* 0x00000005ff057290 */ /* 0x000fe400087fe4ff */
[----:B------:R-:W-:-:S04]  /*01d0*/  MOV R12, UR4 ;  /* 0x00000004000c7c02 */ /* 0x000fc80008000f00 */
[----:B------:R-:W-:-:S07]  /*01e0*/  MOV R5, UR5 ;  /* 0x0000000500057c02 */ /* 0x000fce0008000f00 */
.L_x_8:
[----:B------:R-:W1:Y:S01]  /*01f0*/  LDC.64 R14, c[0x0][0x388] ;  /* 0x0000e200ff0e7b82 */ /* 0x000e620000000a00 */
[----:B------:R-:W-:-:S05]  /*0200*/  MOV R4, R12 ;  /* 0x0000000c00047202 */ /* 0x000fca0000000f00 */
[----:B--2---:R-:W2:Y:S01]  /*0210*/  LDG.E R16, desc[UR6][R4.64+-0x10] ;  /* 0xfffff00604107981 */ /* 0x004ea2000c1e1900 */
[----:B-1----:R-:W-:-:S05]  /*0220*/  IMAD.WIDE R14, R11, 0x4, R14 ;  /* 0x000000040b0e7825 */ /* 0x002fca00078e020e */
[----:B------:R-:W2:Y:S02]  /*0230*/  LDG.E R12, desc[UR6][R14.64] ;  /* 0x000000060e0c7981 */ /* 0x000ea4000c1e1900 */
[----:B--2---:R-:W-:Y:S01]  /*0240*/  FFMA R19, R12, R16, R13 ;  /* 0x000000100c137223 */ /* 0x004fe2000000000d */
[----:B------:R-:W-:-:S04]  /*0250*/  IMAD.WIDE R12, R0, 0x4, R14 ;  /* 0x00000004000c7825 */ /* 0x000fc800078e020e */
[----:B------:R1:W-:Y:S04]  /*0260*/  STG.E desc[UR6][R2.64], R19 ;  /* 0x0000001302007986 */ /* 0x0003e8000c101906 */
[----:B------:R-:W2:Y:S04]  /*0270*/  LDG.E R16, desc[UR6][R12.64] ;  /* 0x000000060c107981 */ /* 0x000ea8000c1e1900 */
[----:B------:R-:W2:Y:S02]  /*0280*/  LDG.E R17, desc[UR6][R4.64+-0xc] ;  /* 0xfffff40604117981 */ /* 0x000ea4000c1e1900 */
[----:B--2---:R-:W-:Y:S01]  /*0290*/  FFMA R21, R16, R17, R19 ;  /* 0x0000001110157223 */ /* 0x004fe20000000013 */
[----:B------:R-:W-:-:S04]  /*02a0*/  IMAD.WIDE R16, R0, 0x4, R12 ;  /* 0x0000000400107825 */ /* 0x000fc800078e020c */
[----:B------:R2:W-:Y:S04]  /*02b0*/  STG.E desc[UR6][R2.64], R21 ;  /* 0x0000001502007986 */ /* 0x0005e8000c101906 */
[----:B------:R-:W3:Y:S04]  /*02c0*/  LDG.E R18, desc[UR6][R16.64] ;  /* 0x0000000610127981 */ /* 0x000ee8000c1e1900 */
[----:B------:R-:W3:Y:S01]  /*02d0*/  LDG.E R20, desc[UR6][R4.64+-0x8] ;  /* 0xfffff80604147981 */ /* 0x000ee2000c1e1900 */
[----:B------:R-:W-:-:S04]  /*02e0*/  IMAD.WIDE R14, R0, 0x4, R16 ;  /* 0x00000004000e7825 */ /* 0x000fc800078e0210 */
[----:B---3--:R-:W-:-:S05]  /*02f0*/  FFMA R23, R18, R20, R21 ;  /* 0x0000001412177223 */ /* 0x008fca0000000015 */
[----:B------:R3:W-:Y:S04]  /*0300*/  STG.E desc[UR6][R2.64], R23 ;  /* 0x0000001702007986 */ /* 0x0007e8000c101906 */
[----:B------:R-:W1:Y:S04]  /*0310*/  LDG.E R18, desc[UR6][R14.64] ;  /* 0x000000060e127981 */ /* 0x000e68000c1e1900 */
[----:B------:R-:W1:Y:S02]  /*0320*/  LDG.E R12, desc[UR6][R4.64+-0x4] ;  /* 0xfffffc06040c7981 */ /* 0x000e64000c1e1900 */
[----:B-1----:R-:W-:Y:S01]  /*0330*/  FFMA R19, R18, R12, R23 ;  /* 0x0000000c12137223 */ /* 0x002fe20000000017 */
        /* <DEDUP_REMOVED lines=8> */
[----:B------:R-:W3:Y:S02]  /*03c0*/  LDG.E R14, desc[UR6][R4.64+0x4] ;  /* 0x00000406040e7981 */ /* 0x000ee4000c1e1900 */
[----:B---3--:R-:W-:Y:S01]  /*03d0*/  FFMA R23, R18, R14, R21 ;  /* 0x0000000e12177223 */ /* 0x008fe20000000015 */
[----:B------:R-:W-:-:S04]  /*03e0*/  IMAD.WIDE R14, R0, 0x4, R16 ;  /* 0x00000004000e7825 */ /* 0x000fc800078e0210 */
[----:B------:R2:W-:Y:S04]  /*03f0*/  STG.E desc[UR6][R2.64], R23 ;  /* 0x0000001702007986 */ /* 0x0005e8000c101906 */
[----:B------:R-:W3:Y:S04]  /*0400*/  LDG.E R18, desc[UR6][R14.64] ;  /* 0x000000060e127981 */ /* 0x000ee8000c1e1900 */
[----:B------:R-:W3:Y:S01]  /*0410*/  LDG.E R12, desc[UR6][R4.64+0x8] ;  /* 0x00000806040c7981 */ /* 0x000ee2000c1e1900 */
[----:B------:R-:W-:Y:S01]  /*0420*/  IADD3 R9, PT, PT, R9, 0x8, RZ ;  /* 0x0000000809097810 */ /* 0x000fe20007ffe0ff */
[----:B---3--:R-:W-:Y:S01]  /*0430*/  FFMA R25, R18, R12, R23 ;  /* 0x0000000c12197223 */ /* 0x008fe20000000017 */
[----:B-1----:R-:W-:-:S04]  /*0440*/  IMAD.WIDE R18, R0, 0x4, R14 ;  /* 0x0000000400127825 */ /* 0x002fc800078e020e */
[----:B------:R2:W-:Y:S04]  /*0450*/  STG.E desc[UR6][R2.64], R25 ;  /* 0x0000001902007986 */ /* 0x0005e8000c101906 */
[----:B------:R-:W3:Y:S04]  /*0460*/  LDG.E R18, desc[UR6][R18.64] ;  /* 0x0000000612127981 */ /* 0x000ee8000c1e1900 */
[----:B------:R1:W3:Y:S01]  /*0470*/  LDG.E R13, desc[UR6][R4.64+0xc] ;  /* 0x00000c06040d7981 */ /* 0x0002e2000c1e1900 */
[----:B------:R-:W-:Y:S02]  /*0480*/  ISETP.NE.AND P1, PT, R9, RZ, PT ;  /* 0x000000ff0900720c */ /* 0x000fe40003f25270 */
[----:B------:R-:W-:-:S02]  /*0490*/  IADD3 R12, P2, PT, R4, 0x20, RZ ;  /* 0x00000020040c7810 */ /* 0x000fc40007f5e0ff */
[----:B------:R-:W-:Y:S02]  /*04a0*/  LEA R11, R0, R11, 0x3 ;  /* 0x0000000b000b7211 */ /* 0x000fe400078e18ff */
[----:B-1----:R-:W-:Y:S01]  /*04b0*/  IADD3.X R5, PT, PT, RZ, R5, RZ, P2, !PT ;  /* 0x00000005ff057210 */ /* 0x002fe200017fe4ff */
[----:B---3--:R-:W-:-:S05]  /*04c0*/  FFMA R13, R18, R13, R25 ;  /* 0x0000000d120d7223 */ /* 0x008fca0000000019 */
[----:B------:R2:W-:Y:S01]  /*04d0*/  STG.E desc[UR6][R2.64], R13 ;  /* 0x0000000d02007986 */ /* 0x0005e2000c101906 */
[----:B------:R-:W-:Y:S05]  /*04e0*/  @P1 BRA `(.L_x_8) ;  /* 0xfffffffc00401947 */ /* 0x000fea000383ffff */
.L_x_7:
[----:B------:R-:W-:Y:S05]  /*04f0*/  @!P0 BRA `(.L_x_6) ;  /* 0x0000000000e48947 */ /* 0x000fea0003800000 */
[----:B------:R-:W-:Y:S02]  /*0500*/  ISETP.GE.U32.AND P0, PT, R10, 0x4, PT ;  /* 0x000000040a00780c */ /* 0x000fe40003f06070 */
[----:B------:R-:W-:-:S04]  /*0510*/  LOP3.LUT R16, R6, 0x3, RZ, 0xc0, !PT ;  /* 0x0000000306107812 */ /* 0x000fc800078ec0ff */
[----:B------:R-:W-:-:S07]  /*0520*/  ISETP.NE.AND P1, PT, R16, RZ, PT ;  /* 0x000000ff1000720c */ /* 0x000fce0003f25270 */
[----:B------:R-:W-:Y:S06]  /*0530*/  @!P0 BRA `(.L_x_9) ;  /* 0x0000000000648947 */ /* 0x000fec0003800000 */
[----:B------:R-:W1:Y:S01]  /*0540*/  LDC.64 R10, c[0x0][0x388] ;  /* 0x0000e200ff0a7b82 */ /* 0x000e620000000a00 */
[----:B------:R-:W-:-:S07]  /*0550*/  IMAD R9, R8, R0, R7 ;  /* 0x0000000008097224 */ /* 0x000fce00078e0207 */
[----:B------:R-:W3:Y:S01]  /*0560*/  LDC.64 R4, c[0x0][0x390] ;  /* 0x0000e400ff047b82 */ /* 0x000ee20000000a00 */
[----:B-1----:R-:W-:-:S05]  /*0570*/  IMAD.WIDE R10, R9, 0x4, R10 ;  /* 0x00000004090a7825 */ /* 0x002fca00078e020a */
[----:B------:R-:W4:Y:S01]  /*0580*/  LDG.E R12, desc[UR6][R10.64] ;  /* 0x000000060a0c7981 */ /* 0x000f22000c1e1900 */
[----:B---3--:R-:W-:-:S05]  /*0590*/  IMAD.WIDE.U32 R4, R8, 0x4, R4 ;  /* 0x0000000408047825 */ /* 0x008fca00078e0004 */
[----:B------:R-:W4:Y:S02]  /*05a0*/  LDG.E R9, desc[UR6][R4.64] ;  /* 0x0000000604097981 */ /* 0x000f24000c1e1900 */
[----:B----4-:R-:W-:Y:S01]  /*05b0*/  FFMA R9, R12, R9, R13 ;  /* 0x000000090c097223 */ /* 0x010fe2000000000d */
[----:B--2---:R-:W-:-:S04]  /*05c0*/  IMAD.WIDE R12, R0, 0x4, R10 ;  /* 0x00000004000c7825 */ /* 0x004fc800078e020a */
[----:B------:R1:W-:Y:S04]  /*05d0*/  STG.E desc[UR6][R2.64], R9 ;  /* 0x0000000902007986 */ /* 0x0003e8000c101906 */
[----:B------:R-:W2:Y:S04]  /*05e0*/  LDG.E R14, desc[UR6][R12.64] ;  /* 0x000000060c0e7981 */ /* 0x000ea8000c1e1900 */
        /* <DEDUP_REMOVED lines=9> */
[----:B------:R-:W2:Y:S04]  /*0680*/  LDG.E R10, desc[UR6][R10.64] ;  /* 0x000000060a0a7981 */ /* 0x000ea8000c1e1900 */
[----:B------:R-:W2:Y:S01]  /*0690*/  LDG.E R13, desc[UR6][R4.64+0xc] ;  /* 0x00000c06040d7981 */ /* 0x000ea2000c1e1900 */
[----:B------:R-:W-:Y:S01]  /*06a0*/  IADD3 R8, PT, PT, R8, 0x4, RZ ;  /* 0x0000000408087810 */ /* 0x000fe20007ffe0ff */
[----:B--2---:R-:W-:-:S05]  /*06b0*/  FFMA R13, R10, R13, R19 ;  /* 0x0000000d0a0d7223 */ /* 0x004fca0000000013 */
[----:B------:R1:W-:Y:S02]  /*06c0*/  STG.E desc[UR6][R2.64], R13 ;  /* 0x0000000d02007986 */ /* 0x0003e4000c101906 */
.L_x_9:
[----:B------:R-:W-:Y:S05]  /*06d0*/  @!P1 BRA `(.L_x_6) ;  /* 0x00000000006c9947 */ /* 0x000fea0003800000 */
[----:B------:R-:W-:-:S13]  /*06e0*/  ISETP.NE.AND P0, PT, R16, 0x1, PT ;  /* 0x000000011000780c */ /* 0x000fda0003f05270 */
[----:B------:R-:W3:Y:S01]  /*06f0*/  @P0 LDC.64 R4, c[0x0][0x388] ;  /* 0x0000e200ff040b82 */ /* 0x000ee20000000a00 */
[----:B-1----:R-:W-:-:S07]  /*0700*/  @P0 IMAD R9, R8, R0, R7 ;  /* 0x0000000008090224 */ /* 0x002fce00078e0207 */
[----:B------:R-:W1:Y:S01]  /*0710*/  @P0 LDC.64 R10, c[0x0][0x390] ;  /* 0x0000e400ff0a0b82 */ /* 0x000e620000000a00 */
[----:B---3--:R-:W-:-:S05]  /*0720*/  @P0 IMAD.WIDE R4, R9, 0x4, R4 ;  /* 0x0000000409040825 */ /* 0x008fca00078e0204 */
[----:B------:R-:W3:Y:S01]  /*0730*/  @P0 LDG.E R12, desc[UR6][R4.64] ;  /* 0x00000006040c0981 */ /* 0x000ee2000c1e1900 */
[----:B-1----:R-:W-:-:S05]  /*0740*/  @P0 IMAD.WIDE.U32 R10, R8, 0x4, R10 ;  /* 0x00000004080a0825 */ /* 0x002fca00078e000a */
[----:B------:R-:W3:Y:S01]  /*0750*/  @P0 LDG.E R9, desc[UR6][R10.64] ;  /* 0x000000060a090981 */ /* 0x000ee2000c1e1900 */
[----:B------:R-:W-:Y:S01]  /*0760*/  @P0 IMAD.WIDE R14, R0, 0x4, R4 ;  /* 0x00000004000e0825 */ /* 0x000fe200078e0204 */
[----:B------:R-:W-:-:S04]  /*0770*/  LOP3.LUT R6, R6, 0x1, RZ, 0xc0, !PT ;  /* 0x0000000106067812 */ /* 0x000fc800078ec0ff */
[----:B------:R-:W-:-:S13]  /*0780*/  ISETP.NE.U32.AND P1, PT, R6, 0x1, PT ;  /* 0x000000010600780c */ /* 0x000fda0003f25070 */
[----:B------:R-:W1:Y:S08]  /*0790*/  @!P1 LDC.64 R16, c[0x0][0x388] ;  /* 0x0000e200ff109b82 */ /* 0x000e700000000a00 */
[----:B------:R-:W4:Y:S01]  /*07a0*/  @!P1 LDC.64 R18, c[0x0][0x390] ;  /* 0x0000e400ff129b82 */ /* 0x000f220000000a00 */
[----:B---3--:R-:W-:-:S05]  /*07b0*/  @P0 FFMA R9, R12, R9, R13 ;  /* 0x000000090c090223 */ /* 0x008fca000000000d */
[----:B------:R4:W-:Y:S04]  /*07c0*/  @P0 STG.E desc[UR6][R2.64], R9 ;  /* 0x0000000902000986 */ /* 0x0009e8000c101906 */
[----:B------:R-:W2:Y:S04]  /*07d0*/  @P0 LDG.E R14, desc[UR6][R14.64] ;  /* 0x000000060e0e0981 */ /* 0x000ea8000c1e1900 */
[----:B------:R-:W2:Y:S01]  /*07e0*/  @P0 LDG.E R12, desc[UR6][R10.64+0x4] ;  /* 0x000004060a0c0981 */ /* 0x000ea2000c1e1900 */
[----:B------:R-:W-:-:S05]  /*07f0*/  @P0 IADD3 R8, PT, PT, R8, 0x2, RZ ;  /* 0x0000000208080810 */ /* 0x000fca0007ffe0ff */
[----:B------:R-:W-:-:S04]  /*0800*/  @!P1 IMAD R5, R8, R0, R7 ;  /* 0x0000000008059224 */ /* 0x000fc800078e0207 */
[----:B-1----:R-:W-:-:S04]  /*0810*/  @!P1 IMAD.WIDE R4, R5, 0x4, R16 ;  /* 0x0000000405049825 */ /* 0x002fc800078e0210 */
[----:B--2---:R-:W-:Y:S01]  /*0820*/  @P0 FFMA R13, R14, R12, R9 ;  /* 0x0000000c0e0d0223 */ /* 0x004fe20000000009 */
[----:B----4-:R-:W-:-:S04]  /*0830*/  @!P1 IMAD.WIDE.U32 R8, R8, 0x4, R18 ;  /* 0x0000000408089825 */ /* 0x010fc800078e0012 */
[----:B------:R1:W-:Y:S04]  /*0840*/  @P0 STG.E desc[UR6][R2.64], R13 ;  /* 0x0000000d02000986 */ /* 0x0003e8000c101906 */
[----:B------:R-:W1:Y:S04]  /*0850*/  @!P1 LDG.E R4, desc[UR6][R4.64] ;  /* 0x0000000604049981 */ /* 0x000e68000c1e1900 */
[----:B------:R-:W1:Y:S02]  /*0860*/  @!P1 LDG.E R8, desc[UR6][R8.64] ;  /* 0x0000000608089981 */ /* 0x000e64000c1e1900 */
[----:B-1----:R-:W-:-:S05]  /*0870*/  @!P1 FFMA R13, R4, R8, R13 ;  /* 0x00000008040d9223 */ /* 0x002fca000000000d */
[----:B------:R3:W-:Y:S02]  /*0880*/  @!P1 STG.E desc[UR6][R2.64], R13 ;  /* 0x0000000d02009986 */ /* 0x0007e4000c101906 */
.L_x_6:
[----:B------:R-:W4:Y:S02]  /*0890*/  LDC.64 R4, c[0x0][0x380] ;  /* 0x0000e000ff047b82 */ /* 0x000f240000000a00 */
[----:B----4-:R-:W-:-:S06]  /*08a0*/  IMAD.WIDE R4, R7, 0x4, R4 ;  /* 0x0000000407047825 */ /* 0x010fcc00078e0204 */
[----:B------:R-:W4:Y:S02]  /*08b0*/  LDG.E R4, desc[UR6][R4.64] ;  /* 0x0000000604047981 */ /* 0x000f24000c1e1900 */
[----:B----4-:R-:W-:-:S05]  /*08c0*/  FSET.BF.GT.AND R0, R4, RZ, PT ;  /* 0x000000ff0400720a */ /* 0x010fca0003804000 */
[----:B-123--:R-:W-:-:S05]  /*08d0*/  FMUL R13, R0, R13 ;  /* 0x0000000d000d7220 */ /* 0x00efca0000400000 */
[----:B------:R-:W-:Y:S01]  /*08e0*/  STG.E desc[UR6][R2.64], R13 ;  /* 0x0000000d02007986 */ /* 0x000fe2000c101906 */
[----:B------:R-:W-:Y:S05]  /*08f0*/  EXIT ;  /* 0x000000000000794d */ /* 0x000fea0003800000 */
.L_x_10:
        /* <DEDUP_REMOVED lines=16> */
.L_x_82:


//--------------------- .text._Z20outputGradientKernelPfS_S_i --------------------------
	.section	.text._Z20outputGradientKernelPfS_S_i,"ax",@progbits
	.align	128
        .global         _Z20outputGradientKernelPfS_S_i
        .type           _Z20outputGradientKernelPfS_S_i,@function
        .size           _Z20outputGradientKernelPfS_S_i,(.L_x_83 - _Z20outputGradientKernelPfS_S_i)
        .other          _Z20outputGradientKernelPfS_S_i,@"STO_CUDA_ENTRY STV_DEFAULT"
_Z20outputGradientKernelPfS_S_i:
.text._Z20outputGradientKernelPfS_S_i:
[----:B------:R-:W-:Y:S01]  /*0000*/  LDC R1, c[0x0][0x37c] ;  /* 0x0000df00ff017b82 */ /* 0x000fe20000000800 */
[----:B------:R-:W0:Y:S07]  /*0010*/  S2R R0, SR_TID.X ;  /* 0x0000000000007919 */ /* 0x000e2e0000002100 */
[----:B------:R-:W0:Y:S01]  /*0020*/  S2UR UR4, SR_CTAID.X ;  /* 0x00000000000479c3 */ /* 0x000e220000002500 */
[----:B------:R-:W1:Y:S07]  /*0030*/  LDCU UR5, c[0x0][0x398] ;  /* 0x00007300ff0577ac */ /* 0x000e6e0008000800 */
[----:B------:R-:W0:Y:S02]  /*0040*/  LDC R9, c[0x0][0x360] ;  /* 0x0000d800ff097b82 */ /* 0x000e240000000800 */
[----:B0-----:R-:W-:-:S05]  /*0050*/  IMAD R9, R9, UR4, R0 ;  /* 0x0000000409097c24 */ /* 0x001fca000f8e0200 */
[----:B-1----:R-:W-:-:S13]  /*0060*/  ISETP.GE.AND P0, PT, R9, UR5, PT ;  /* 0x0000000509007c0c */ /* 0x002fda000bf06270 */
[----:B------:R-:W-:Y:S05]  /*0070*/  @P0 EXIT ;  /* 0x000000000000094d */ /* 0x000fea0003800000 */
[----:B------:R-:W0:Y:S01]  /*0080*/  LDC.64 R2, c[0x0][0x380] ;  /* 0x0000e000ff027b82 */ /* 0x000e220000000a00 */
[----:B------:R-:W1:Y:S07]  /*0090*/  LDCU.64 UR4, c[0x0][0x358] ;  /* 0x00006b00ff0477ac */ /* 0x000e6e0008000a00 */
[----:B------:R-:W2:Y:S08]  /*00a0*/  LDC.64 R4, c[0x0][0x388] ;  /* 0x0000e200ff047b82 */ /* 0x000eb00000000a00 */
[----:B------:R-:W3:Y:S01]  /*00b0*/  LDC.64 R6, c[0x0][0x390] ;  /* 0x0000e400ff067b82 */ /* 0x000ee20000000a00 */
[----:B0-----:R-:W-:-:S06]  /*00c0*/  IMAD.WIDE R2, R9, 0x4, R2 ;  /* 0x0000000409027825 */ /* 0x001fcc00078e0202 */
[----:B-1----:R-:W4:Y:S01]  /*00d0*/  LDG.E R2, desc[UR4][R2.64] ;  /* 0x0000000402027981 */ /* 0x002f22000c1e1900 */
[----:B--2---:R-:W-:-:S06]  /*00e0*/  IMAD.WIDE R4, R9, 0x4, R4 ;  /* 0x0000000409047825 */ /* 0x004fcc00078e0204 */
[----:B------:R-:W4:Y:S01]  /*00f0*/  LDG.E R5, desc[UR4][R4.64] ;  /* 0x0000000404057981 */ /* 0x000f22000c1e1900 */
[----:B---3--:R-:W-:-:S04]  /*0100*/  IMAD.WIDE R6, R9, 0x4, R6 ;  /* 0x0000000409067825 */ /* 0x008fc800078e0206 */
[----:B----4-:R-:W-:-:S05]  /*0110*/  FADD R9, R2, -R5 ;  /* 0x8000000502097221 */ /* 0x010fca0000000000 */
[----:B------:R-:W-:Y:S01]  /*0120*/  STG.E desc[UR4][R6.64], R9 ;  /* 0x0000000906007986 */ /* 0x000fe2000c101904 */
[----:B------:R-:W-:Y:S05]  /*0130*/  EXIT ;  /* 0x000000000000794d */ /* 0x000fea0003800000 */
.L_x_11:
        /* <DEDUP_REMOVED lines=12> */
.L_x_83:


//--------------------- .text._Z13softmaxKernelPfi --------------------------
	.section	.text._Z13softmaxKernelPfi,"ax",@progbits
	.align	128
        .global         _Z13softmaxKernelPfi
        .type           _Z13softmaxKernelPfi,@function
        .size           _Z13softmaxKernelPfi,(.L_x_79 - _Z13softmaxKernelPfi)
        .other          _Z13softmaxKernelPfi,@"STO_CUDA_ENTRY STV_DEFAULT"
_Z13softmaxKernelPfi:
.text._Z13softmaxKernelPfi:
[----:B------:R-:W-:Y:S08]  /*0000*/  LDC R1, c[0x0][0x37c] ;  /* 0x0000df00ff017b82 */ /* 0x000ff00000000800 */
[----:B------:R-:W0:Y:S01]  /*0010*/  LDC.64 R2, c[0x0][0x380] ;  /* 0x0000e000ff027b82 */ /* 0x000e220000000a00 */
[----:B------:R-:W0:Y:S01]  /*0020*/  LDCU.64 UR10, c[0x0][0x358] ;  /* 0x00006b00ff0a77ac */ /* 0x000e220008000a00 */
[----:B------:R-:W1:Y:S01]  /*0030*/  LDCU UR5, c[0x0][0x388] ;  /* 0x00007100ff0577ac */ /* 0x000e620008000800 */
[----:B0-----:R0:W5:Y:S01]  /*0040*/  LDG.E R0, desc[UR10][R2.64] ;  /* 0x0000000a02007981 */ /* 0x001162000c1e1900 */
[----:B-1----:R-:W-:-:S09]  /*0050*/  UISETP.GE.AND UP0, UPT, UR5, 0x2, UPT ;  /* 0x000000020500788c */ /* 0x002fd2000bf06270 */
[----:B0-----:R-:W-:Y:S05]  /*0060*/  BRA.U !UP0, `(.L_x_12) ;  /* 0x0000000908207547 */ /* 0x001fea000b800000 */
[----:B------:R-:W-:Y:S01]  /*0070*/  UIADD3 UR4, UPT, UPT, UR5, -0x1, URZ ;  /* 0xffffffff05047890 */ /* 0x000fe2000fffe0ff */
[----:B------:R-:W-:Y:S01]  /*0080*/  HFMA2 R4, -RZ, RZ, 0, 5.9604644775390625e-08 ;  /* 0x00000001ff047431 */ /* 0x000fe200000001ff */
[----:B------:R-:W-:Y:S02]  /*0090*/  UIADD3 UR5, UPT, UPT, UR5, -0x2, URZ ;  /* 0xfffffffe05057890 */ /* 0x000fe4000fffe0ff */
[----:B------:R-:W-:Y:S02]  /*00a0*/  ULOP3.LUT UR8, UR4, 0xf, URZ, 0xc0, !UPT ;  /* 0x0000000f04087892 */ /* 0x000fe4000f8ec0ff */
[----:B------:R-:W-:-:S09]  /*00b0*/  UISETP.GE.U32.AND UP0, UPT, UR5, 0xf, UPT ;  /* 0x0000000f0500788c */ /* 0x000fd2000bf06070 */
[----:B------:R-:W-:Y:S05]  /*00c0*/  BRA.U !UP0, `(.L_x_13) ;  /* 0x0000000108fc7547 */ /* 0x000fea000b800000 */
[----:B------:R-:W0:Y:S01]  /*00d0*/  LDCU.64 UR6, c[0x0][0x380] ;  /* 0x00007000ff0677ac */ /* 0x000e220008000a00 */
[----:B------:R-:W-:Y:S01]  /*00e0*/  MOV R4, RZ ;  /* 0x000000ff00047202 */ /* 0x000fe20000000f00 */
[----:B------:R-:W-:-:S04]  /*00f0*/  ULOP3.LUT UR5, UR4, 0xfffffff0, URZ, 0xc0, !UPT ;  /* 0xfffffff004057892 */ /* 0x000fc8000f8ec0ff */
[----:B------:R-:W-:Y:S02]  /*0100*/  UIADD3 UR5, UPT, UPT, -UR5, URZ, URZ ;  /* 0x000000ff05057290 */ /* 0x000fe4000fffe1ff */
[----:B0-----:R-:W-:-:S04]  /*0110*/  UIADD3 UR6, UP0, UPT, UR6, 0x20, URZ ;  /* 0x0000002006067890 */ /* 0x001fc8000ff1e0ff */
[----:B------:R-:W-:Y:S02]  /*0120*/  UIADD3.X UR7, UPT, UPT, URZ, UR7, URZ, UP0, !UPT ;  /* 0x00000007ff077290 */ /* 0x000fe400087fe4ff */
[----:B------:R-:W-:-:S04]  /*0130*/  MOV R2, UR6 ;  /* 0x0000000600027c02 */ /* 0x000fc80008000f00 */
[----:B------:R-:W-:-:S07]  /*0140*/  MOV R3, UR7 ;  /* 0x0000000700037c02 */ /* 0x000fce0008000f00 */
.L_x_14:
[----:B------:R-:W2:Y:S04]  /*0150*/  LDG.E R11, desc[UR10][R2.64+-0x1c] ;  /* 0xffffe40a020b7981 */ /* 0x000ea8000c1e1900 */
[----:B------:R-:W3:Y:S04]  /*0160*/  LDG.E R13, desc[UR10][R2.64+-0x18] ;  /* 0xffffe80a020d7981 */ /* 0x000ee8000c1e1900 */
[----:B------:R-:W4:Y:S04]  /*0170*/  LDG.E R15, desc[UR10][R2.64+-0x14] ;  /* 0xffffec0a020f7981 */ /* 0x000f28000c1e1900 */
        /* <DEDUP_REMOVED lines=12> */
[----:B------:R0:W4:Y:S01]  /*0240*/  LDG.E R5, desc[UR10][R2.64+0x20] ;  /* 0x0000200a02057981 */ /* 0x000122000c1e1900 */
[----:B------:R-:W-:Y:S01]  /*0250*/  UIADD3 UR5, UPT, UPT, UR5, 0x10, URZ ;  /* 0x0000001005057890 */ /* 0x000fe2000fffe0ff */
[----:B------:R-:W-:-:S03]  /*0260*/  IADD3 R4, PT, PT, R4, 0x10, RZ ;  /* 0x0000001004047810 */ /* 0x000fc60007ffe0ff */
[----:B------:R-:W-:Y:S01]  /*0270*/  UISETP.NE.AND UP0, UPT, UR5, URZ, UPT ;  /* 0x000000ff0500728c */ /* 0x000fe2000bf05270 */
[----:B0-----:R-:W-:-:S04]  /*0280*/  IADD3 R2, P1, PT, R2, 0x40, RZ ;  /* 0x0000004002027810 */ /* 0x001fc80007f3e0ff */
[----:B------:R-:W-:Y:S02]  /*0290*/  IADD3.X R3, PT, PT, RZ, R3, RZ, P1, !PT ;  /* 0x00000003ff037210 */ /* 0x000fe40000ffe4ff */
[----:B--2--5:R-:W-:-:S04]  /*02a0*/  FSETP.GT.AND P0, PT, R11, R0, PT ;  /* 0x000000000b00720b */ /* 0x024fc80003f04000 */
[----:B------:R-:W-:-:S04]  /*02b0*/  FSEL R0, R11, R0, P0 ;  /* 0x000000000b007208 */ /* 0x000fc80000000000 */
[----:B---3--:R-:W-:-:S04]  /*02c0*/  FSETP.GT.AND P0, PT, R13, R0, PT ;  /* 0x000000000d00720b */ /* 0x008fc80003f04000 */
[----:B------:R-:W-:-:S04]  /*02d0*/  FSEL R0, R13, R0, P0 ;  /* 0x000000000d007208 */ /* 0x000fc80000000000 */
[----:B----4-:R-:W-:-:S04]  /*02e0*/  FSETP.GT.AND P0, PT, R15, R0, PT ;  /* 0x000000000f00720b */ /* 0x010fc80003f04000 */
[----:B------:R-:W-:-:S04]  /*02f0*/  FSEL R0, R15, R0, P0 ;  /* 0x000000000f007208 */ /* 0x000fc80000000000 */
[----:B------:R-:W-:-:S04]  /*0300*/  FSETP.GT.AND P0, PT, R17, R0, PT ;  /* 0x000000001100720b */ /* 0x000fc80003f04000 */
        /* <DEDUP_REMOVED lines=24> */
[----:B------:R-:W-:Y:S01]  /*0490*/  FSEL R0, R5, R0, P0 ;  /* 0x0000000005007208 */ /* 0x000fe20000000000 */
[----:B------:R-:W-:Y:S08]  /*04a0*/  BRA.U UP0, `(.L_x_14) ;  /* 0xfffffffd00287547 */ /* 0x000ff0000b83ffff */
[----:B------:R-:W-:-:S07]  /*04b0*/  IADD3 R4, PT, PT, R4, 0x1, RZ ;  /* 0x0000000104047810 */ /* 0x000fce0007ffe0ff */
.L_x_13:
[----:B------:R-:W-:-:S09]  /*04c0*/  UISETP.NE.AND UP0, UPT, UR8, URZ, UPT ;  /* 0x000000ff0800728c */ /* 0x000fd2000bf05270 */
[----:B------:R-:W-:Y:S05]  /*04d0*/  BRA.U !UP0, `(.L_x_12) ;  /* 0x0000000508047547 */ /* 0x000fea000b800000 */
[----:B------:R-:W-:Y:S02]  /*04e0*/  UISETP.GE.U32.AND UP0, UPT, UR8, 0x8, UPT ;  /* 0x000000080800788c */ /* 0x000fe4000bf06070 */
[----:B------:R-:W-:-:S04]  /*04f0*/  ULOP3.LUT UR5, UR4, 0x7, URZ, 0xc0, !UPT ;  /* 0x0000000704057892 */ /* 0x000fc8000f8ec0ff */
[----:B------:R-:W-:-:S03]  /*0500*/  UISETP.NE.AND UP1, UPT, UR5, URZ, UPT ;  /* 0x000000ff0500728c */ /* 0x000fc6000bf25270 */
[----:B------:R-:W-:Y:S08]  /*0510*/  BRA.U !UP0, `(.L_x_15) ;  /* 0x00000001086c7547 */ /* 0x000ff0000b800000 */
[----:B------:R-:W0:Y:S02]  /*0520*/  LDC.64 R2, c[0x0][0x380] ;  /* 0x0000e000ff027b82 */ /* 0x000e240000000a00 */
[----:B0-----:R-:W-:-:S05]  /*0530*/  IMAD.WIDE.U32 R2, R4, 0x4, R2 ;  /* 0x0000000404027825 */ /* 0x001fca00078e0002 */
[----:B------:R-:W2:Y:S04]  /*0540*/  LDG.E R5, desc[UR10][R2.64] ;  /* 0x0000000a02057981 */ /* 0x000ea8000c1e1900 */
[----:B------:R-:W3:Y:S04]  /*0550*/  LDG.E R7, desc[UR10][R2.64+0x4] ;  /* 0x0000040a02077981 */ /* 0x000ee8000c1e1900 */
[----:B------:R-:W4:Y:S04]  /*0560*/  LDG.E R9, desc[UR10][R2.64+0x8] ;  /* 0x0000080a02097981 */ /* 0x000f28000c1e1900 */
[----:B------:R-:W4:Y:S04]  /*0570*/  LDG.E R11, desc[UR10][R2.64+0xc] ;  /* 0x00000c0a020b7981 */ /* 0x000f28000c1e1900 */
[----:B------:R-:W4:Y:S04]  /*0580*/  LDG.E R13, desc[UR10][R2.64+0x10] ;  /* 0x0000100a020d7981 */ /* 0x000f28000c1e1900 */
[----:B------:R-:W4:Y:S04]  /*0590*/  LDG.E R15, desc[UR10][R2.64+0x14] ;  /* 0x0000140a020f7981 */ /* 0x000f28000c1e1900 */
[----:B------:R-:W4:Y:S04]  /*05a0*/  LDG.E R17, desc[UR10][R2.64+0x18] ;  /* 0x0000180a02117981 */ /* 0x000f28000c1e1900 */
[----:B------:R-:W4:Y:S01]  /*05b0*/  LDG.E R19, desc[UR10][R2.64+0x1c] ;  /* 0x00001c0a02137981 */ /* 0x000f22000c1e1900 */
[----:B------:R-:W-:-:S02]  /*05c0*/  IADD3 R4, PT, PT, R4, 0x8, RZ ;  /* 0x0000000804047810 */ /* 0x000fc40007ffe0ff */
        /* <DEDUP_REMOVED lines=15> */
[----:B------:R-:W-:-:S09]  /*06c0*/  FSEL R0, R19, R0, P0 ;  /* 0x0000000013007208 */ /* 0x000fd20000000000 */
.L_x_15:
        /* <DEDUP_REMOVED lines=19> */
[----:B------:R-:W-:-:S09]  /*0800*/  FSEL R0, R11, R0, P0 ;  /* 0x000000000b007208 */ /* 0x000fd20000000000 */
.L_x_16:
[----:B------:R-:W-:Y:S05]  /*0810*/  BRA.U !UP1, `(.L_x_12) ;  /* 0x0000000109347547 */ /* 0x000fea000b800000 */
[----:B------:R-:W0:Y:S01]  /*0820*/  LDC.64 R2, c[0x0][0x380] ;  /* 0x0000e000ff027b82 */ /* 0x000e220000000a00 */
[----:B------:R-:W-:Y:S01]  /*0830*/  UIADD3 UR4, UPT, UPT, -UR4, URZ, URZ ;  /* 0x000000ff04047290 */ /* 0x000fe2000fffe1ff */
[----:B0-----:R-:W-:-:S11]  /*0840*/  IMAD.WIDE.U32 R4, R4, 0x4, R2 ;  /* 0x0000000404047825 */ /* 0x001fd600078e0002 */
.L_x_17:
[----:B------:R-:W-:Y:S02]  /*0850*/  MOV R3, R5 ;  /* 0x0000000500037202 */ /* 0x000fe40000000f00 */
[----:B------:R-:W-:-:S05]  /*0860*/  MOV R2, R4 ;  /* 0x0000000400027202 */ /* 0x000fca0000000f00 */
[----:B------:R-:W2:Y:S01]  /*0870*/  LDG.E R3, desc[UR10][R2.64] ;  /* 0x0000000a02037981 */ /* 0x000ea2000c1e1900 */
[----:B------:R-:W-:Y:S01]  /*0880*/  UIADD3 UR4, UPT, UPT, UR4, 0x1, URZ ;  /* 0x0000000104047890 */ /* 0x000fe2000fffe0ff */
[----:B------:R-:W-:-:S03]  /*0890*/  IADD3 R4, P1, PT, R4, 0x4, RZ ;  /* 0x0000000404047810 */ /* 0x000fc60007f3e0ff */
[----:B------:R-:W-:Y:S01]  /*08a0*/  UISETP.NE.AND UP0, UPT, UR4, URZ, UPT ;  /* 0x000000ff0400728c */ /* 0x000fe2000bf05270 */
[----:B------:R-:W-:Y:S02]  /*08b0*/  IADD3.X R5, PT, PT, RZ, R5, RZ, P1, !PT ;  /* 0x00000005ff057210 */ /* 0x000fe40000ffe4ff */
[----:B--2--5:R-:W-:-:S04]  /*08c0*/  FSETP.GT.AND P0, PT, R3, R0, PT ;  /* 0x000000000300720b */ /* 0x024fc80003f04000 */
[----:B------:R-:W-:Y:S02]  /*08d0*/  FSEL R0, R3, R0, P0 ;  /* 0x0000000003007208 */ /* 0x000fe40000000000 */
[----:B------:R-:W-:Y:S07]  /*08e0*/  BRA.U UP0, `(.L_x_17) ;  /* 0xfffffffd00d87547 */ /* 0x000fee000b83ffff */
.L_x_12:
[----:B------:R-:W0:Y:S01]  /*08f0*/  LDCU UR4, c[0x0][0x388] ;  /* 0x00007100ff0477ac */ /* 0x000e220008000800 */
[----:B------:R-:W-:Y:S01]  /*0900*/  HFMA2 R3, -RZ, RZ, 0, 0 ;  /* 0x00000000ff037431 */ /* 0x000fe200000001ff */
[----:B0-----:R-:W-:-:S09]  /*0910*/  UISETP.GE.AND UP0, UPT, UR4, 0x1, UPT ;  /* 0x000000010400788c */ /* 0x001fd2000bf06270 */
[----:B------:R-:W-:Y:S05]  /*0920*/  BRA.U !UP0, `(.L_x_18) ;  /* 0x0000000d08947547 */ /* 0x000fea000b800000 */
[----:B------:R-:W-:Y:S01]  /*0930*/  UISETP.GE.U32.AND UP1, UPT, UR4, 0x8, UPT ;  /* 0x000000080400788c */ /* 0x000fe2000bf26070 */
[----:B------:R-:W-:Y:S01]  /*0940*/  CS2R R2, SRZ ;  /* 0x0000000000027805 */ /* 0x000fe2000001ff00 */
[----:B------:R-:W-:-:S04]  /*0950*/  ULOP3.LUT UR8, UR4, 0x7, URZ, 0xc0, !UPT ;  /* 0x0000000704087892 */ /* 0x000fc8000f8ec0ff */
[----:B------:R-:W-:-:S03]  /*0960*/  UISETP.NE.AND UP0, UPT, UR8, URZ, UPT ;  /* 0x000000ff0800728c */ /* 0x000fc6000bf05270 */
[----:B------:R-:W-:Y:S08]  /*0970*/  BRA.U !UP1, `(.L_x_19) ;  /* 0x0000000509c87547 */ /* 0x000ff0000b800000 */
[----:B------:R-:W0:Y:S01]  /*0980*/  LDCU.64 UR6, c[0x0][0x380] ;  /* 0x00007000ff0677ac */ /* 0x000e220008000a00 */
[----:B------:R-:W-:Y:S01]  /*0990*/  MOV R3, RZ ;  /* 0x000000ff00037202 */ /* 0x000fe20000000f00 */
[----:B------:R-:W-:-:S06]  /*09a0*/  ULOP3.LUT UR4, UR4, 0x7ffffff8, URZ, 0xc0, !UPT ;  /* 0x7ffffff804047892 */ /* 0x000fcc000f8ec0ff */
[----:B------:R-:W-:Y:S01]  /*09b0*/  MOV R2, UR4 ;  /* 0x0000000400027c02 */ /* 0x000fe20008000f00 */
[----:B0-----:R-:W-:-:S04]  /*09c0*/  UIADD3 UR5, UP1, UPT, UR6, 0x10, URZ ;  /* 0x0000001006057890 */ /* 0x001fc8000ff3e0ff */
[----:B------:R-:W-:Y:S02]  /*09d0*/  UIADD3.X UR6, UPT, UPT, URZ, UR7, URZ, UP1, !UPT ;  /* 0x00000007ff067290 */ /* 0x000fe40008ffe4ff */
[----:B------:R-:W-:Y:S01]  /*09e0*/  MOV R8, UR5 ;  /* 0x0000000500087c02 */ /* 0x000fe20008000f00 */
[----:B------:R-:W-:-:S03]  /*09f0*/  UIADD3 UR7, UPT, UPT, -UR4, URZ, URZ ;  /* 0x000000ff04077290 */ /* 0x000fc6000fffe1ff */
[----:B------:R-:W-:-:S09]  /*0a00*/  MOV R7, UR6 ;  /* 0x0000000600077c02 */ /* 0x000fd20008000f00 */
.L_x_20:
[----:B--2---:R-:W-:Y:S02]  /*0a10*/  MOV R4, R8 ;  /* 0x0000000800047202 */ /* 0x004fe40000000f00 */
[----:B------:R-:W-:-:S05]  /*0a20*/  MOV R5, R7 ;  /* 0x0000000700057202 */ /* 0x000fca0000000f00 */
        /* <DEDUP_REMOVED lines=8> */
[----:B------:R-:W-:Y:S01]  /*0ab0*/  HFMA2 R12, -RZ, RZ, 0.96630859375, -0.0022525787353515625 ;  /* 0x3bbb989dff0c7431 */ /* 0x000fe200000001ff */
[----:B------:R-:W-:Y:S01]  /*0ac0*/  MOV R13, 0x437c0000 ;  /* 0x437c0000000d7802 */ /* 0x000fe20000000f00 */
[----:B------:R-:W-:-:S04]  /*0ad0*/  UIADD3 UR7, UPT, UPT, UR7, 0x8, URZ ;  /* 0x0000000807077890 */ /* 0x000fc8000fffe0ff */
[----:B------:R-:W-:Y:S01]  /*0ae0*/  UISETP.NE.AND UP1, UPT, UR7, URZ, UPT ;  /* 0x000000ff0700728c */ /* 0x000fe2000bf25270 */
[----:B--2--5:R-:W-:-:S04]  /*0af0*/  FADD R7, R7, -R0 ;  /* 0x8000000007077221 */ /* 0x024fc80000000000 */
[----:B------:R-:W-:Y:S01]  /*0b00*/  FFMA.SAT R6, R7, R12, 0.5 ;  /* 0x3f00000007067423 */ /* 0x000fe2000000200c */
[----:B---3--:R-:W-:-:S03]  /*0b10*/  FADD R25, R25, -R0 ;  /* 0x8000000019197221 */ /* 0x008fc60000000000 */
[-C--:B------:R-:W-:Y:S01]  /*0b20*/  FFMA.RM R9, R6, R13.reuse, 12582913 ;  /* 0x4b40000106097423 */ /* 0x080fe2000000400d */
[-C--:B------:R-:W-:Y:S01]  /*0b30*/  FFMA.SAT R6, R25, R12.reuse, 0.5 ;  /* 0x3f00000019067423 */ /* 0x080fe2000000200c */
[--C-:B----4-:R-:W-:Y:S02]  /*0b40*/  FADD R21, R21, -R0.reuse ;  /* 0x8000000015157221 */ /* 0x110fe40000000000 */
[----:B------:R-:W-:Y:S01]  /*0b50*/  FADD R8, R9, -12583039 ;  /* 0xcb40007f09087421 */ /* 0x000fe20000000000 */
[-C--:B------:R-:W-:Y:S01]  /*0b60*/  FFMA.RM R6, R6, R13.reuse, 12582913 ;  /* 0x4b40000106067423 */ /* 0x080fe2000000400d */
[-C--:B------:R-:W-:Y:S01]  /*0b70*/  FFMA.SAT R14, R21, R12.reuse, 0.5 ;  /* 0x3f000000150e7423 */ /* 0x080fe2000000200c */
[----:B------:R-:W-:Y:S01]  /*0b80*/  FADD R23, R23, -R0 ;  /* 0x8000000017177221 */ /* 0x000fe20000000000 */
[----:B------:R-:W-:Y:S01]  /*0b90*/  FFMA R8, R7, 1.4426950216293334961, -R8 ;  /* 0x3fb8aa3b07087823 */ /* 0x000fe20000000808 */
[C---:B------:R-:W-:Y:S01]  /*0ba0*/  FADD R10, R6.reuse, -12583039 ;  /* 0xcb40007f060a7421 */ /* 0x040fe20000000000 */
[----:B------:R-:W-:Y:S01]  /*0bb0*/  SHF.L.U32 R6, R6, 0x17, RZ ;  /* 0x0000001706067819 */ /* 0x000fe200000006ff */
[----:B------:R-:W-:Y:S01]  /*0bc0*/  FFMA.SAT R18, R23, R12, 0.5 ;  /* 0x3f00000017127423 */ /* 0x000fe2000000200c */
[----:B------:R-:W-:Y:S01]  /*0bd0*/  FFMA R8, R7, 1.925963033500011079e-08, R8 ;  /* 0x32a5706007087823 */ /* 0x000fe20000000008 */
[----:B------:R-:W-:Y:S01]  /*0be0*/  FFMA.RM R7, R14, R13, 12582913 ;  /* 0x4b4000010e077423 */ /* 0x000fe2000000400d */
[----:B------:R-:W-:-:S03]  /*0bf0*/  FFMA R10, R25, 1.4426950216293334961, -R10 ;  /* 0x3fb8aa3b190a7823 */ /* 0x000fc6000000080a */
[----:B------:R-:W-:Y:S01]  /*0c00*/  FADD R14, R7, -12583039 ;  /* 0xcb40007f070e7421 */ /* 0x000fe20000000000 */
[----:B------:R-:W-:Y:S01]  /*0c10*/  FFMA R16, R25, 1.925963033500011079e-08, R10 ;  /* 0x32a5706019107823 */ /* 0x000fe2000000000a */
[----:B------:R-:W-:Y:S01]  /*0c20*/  FADD R25, R11, -R0 ;  /* 0x800000000b197221 */ /* 0x000fe20000000000 */
[-C--:B------:R-:W-:Y:S01]  /*0c30*/  FFMA.RM R10, R18, R13.reuse, 12582913 ;  /* 0x4b400001120a7423 */ /* 0x080fe2000000400d */
[----:B------:R-:W-:Y:S01]  /*0c40*/  FFMA R14, R21, 1.4426950216293334961, -R14 ;  /* 0x3fb8aa3b150e7823 */ /* 0x000fe2000000080e */
[----:B------:R-:W0:Y:S01]  /*0c50*/  MUFU.EX2 R8, R8 ;  /* 0x0000000800087308 */ /* 0x000e220000000800 */
[----:B------:R-:W-:Y:S01]  /*0c60*/  FFMA.SAT R22, R25, R12, 0.5 ;  /* 0x3f00000019167423 */ /* 0x000fe2000000200c */
[----:B------:R-:W-:Y:S01]  /*0c70*/  FADD R18, R10, -12583039 ;  /* 0xcb40007f0a127421 */ /* 0x000fe20000000000 */
[----:B------:R-:W-:Y:S01]  /*0c80*/  FFMA R20, R21, 1.925963033500011079e-08, R14 ;  /* 0x32a5706015147823 */ /* 0x000fe2000000000e */
[----:B------:R-:W-:Y:S01]  /*0c90*/  FADD R21, R15, -R0 ;  /* 0x800000000f157221 */ /* 0x000fe20000000000 */
[----:B------:R-:W-:Y:S01]  /*0ca0*/  FFMA.RM R14, R22, R13, 12582913 ;  /* 0x4b400001160e7423 */ /* 0x000fe2000000400d */
[----:B------:R-:W-:-:S02]  /*0cb0*/  FFMA R18, R23, 1.4426950216293334961, -R18 ;  /* 0x3fb8aa3b17127823 */ /* 0x000fc40000000812 */
[-C--:B------:R-:W-:Y:S01]  /*0cc0*/  FFMA.SAT R26, R21, R12.reuse, 0.5 ;  /* 0x3f000000151a7423 */ /* 0x080fe2000000200c */
[----:B------:R-:W-:Y:S01]  /*0cd0*/  FADD R24, R14, -12583039 ;  /* 0xcb40007f0e187421 */ /* 0x000fe20000000000 */
[----:B------:R-:W-:Y:S01]  /*0ce0*/  FFMA R22, R23, 1.925963033500011079e-08, R18 ;  /* 0x32a5706017167823 */ /* 0x000fe20000000012 */
[----:B------:R-:W-:Y:S01]  /*0cf0*/  FADD R23, R19, -R0 ;  /* 0x8000000013177221 */ /* 0x000fe20000000000 */
[-C--:B------:R-:W-:Y:S01]  /*0d00*/  FFMA.RM R18, R26, R13.reuse, 12582913 ;  /* 0x4b4000011a127423 */ /* 0x080fe2000000400d */
[----:B------:R-:W-:Y:S01]  /*0d10*/  FFMA R24, R25, 1.4426950216293334961, -R24 ;  /* 0x3fb8aa3b19187823 */ /* 0x000fe20000000818 */
[----:B------:R-:W1:Y:S01]  /*0d20*/  MUFU.EX2 R11, R16 ;  /* 0x00000010000b7308 */ /* 0x000e620000000800 */
[-C--:B------:R-:W-:Y:S01]  /*0d30*/  FFMA.SAT R28, R23, R12.reuse, 0.5 ;  /* 0x3f000000171c7423 */ /* 0x080fe2000000200c */
[----:B------:R-:W-:Y:S01]  /*0d40*/  FADD R26, R18, -12583039 ;  /* 0xcb40007f121a7421 */ /* 0x000fe20000000000 */
[----:B------:R-:W-:Y:S01]  /*0d50*/  FFMA R24, R25, 1.925963033500011079e-08, R24 ;  /* 0x32a5706019187823 */ /* 0x000fe20000000018 */
[----:B------:R-:W-:Y:S01]  /*0d60*/  FADD R25, R17, -R0 ;  /* 0x8000000011197221 */ /* 0x000fe20000000000 */
[-C--:B------:R-:W-:Y:S01]  /*0d70*/  FFMA.RM R19, R28, R13.reuse, 12582913 ;  /* 0x4b4000011c137423 */ /* 0x080fe2000000400d */
[----:B------:R-:W-:Y:S01]  /*0d80*/  FFMA R26, R21, 1.4426950216293334961, -R26 ;  /* 0x3fb8aa3b151a7823 */ /* 0x000fe2000000081a */
[----:B------:R-:W-:Y:S01]  /*0d90*/  SHF.L.U32 R14, R14, 0x17, RZ ;  /* 0x000000170e0e7819 */ /* 0x000fe200000006ff */
[----:B------:R-:W-:Y:S01]  /*0da0*/  FFMA.SAT R28, R25, R12, 0.5 ;  /* 0x3f000000191c7423 */ /* 0x000fe2000000200c */
[----:B------:R2:W3:Y:S01]  /*0db0*/  MUFU.EX2 R15, R20 ;  /* 0x00000014000f7308 */ /* 0x0004e20000000800 */
[----:B------:R-:W-:Y:S01]  /*0dc0*/  FFMA R12, R21, 1.925963033500011079e-08, R26 ;  /* 0x32a57060150c7823 */ /* 0x000fe2000000001a */
[----:B------:R-:W-:Y:S01]  /*0dd0*/  SHF.L.U32 R21, R9, 0x17, RZ ;  /* 0x0000001709157819 */ /* 0x000fe200000006ff */
[----:B------:R-:W-:-:S04]  /*0de0*/  FFMA.RM R13, R28, R13, 12582913 ;  /* 0x4b4000011c0d7423 */ /* 0x000fc8000000400d */
[----:B0-----:R-:W-:Y:S01]  /*0df0*/  FMUL R8, R21, R8 ;  /* 0x0000000815087220 */ /* 0x001fe20000400000 */
[----:B------:R0:W4:Y:S01]  /*0e00*/  MUFU.EX2 R16, R22 ;  /* 0x0000001600107308 */ /* 0x0001220000000800 */
[----:B--2---:R-:W-:Y:S01]  /*0e10*/  FADD R20, R19, -12583039 ;  /* 0xcb40007f13147421 */ /* 0x004fe20000000000 */
[----:B-1----:R-:W-:Y:S01]  /*0e20*/  FMUL R11, R6, R11 ;  /* 0x0000000b060b7220 */ /* 0x002fe20000400000 */
[----:B------:R-:W-:Y:S01]  /*0e30*/  FADD R6, R8, R3 ;  /* 0x0000000308067221 */ /* 0x000fe20000000000 */
[----:B------:R-:W-:Y:S01]  /*0e40*/  SHF.L.U32 R21, R18, 0x17, RZ ;  /* 0x0000001712157819 */ /* 0x000fe200000006ff */
[----:B------:R-:W-:Y:S01]  /*0e50*/  FFMA R20, R23, 1.4426950216293334961, -R20 ;  /* 0x3fb8aa3b17147823 */ /* 0x000fe20000000814 */
[C---:B------:R-:W-:Y:S01]  /*0e60*/  SHF.L.U32 R18, R13.reuse, 0x17, RZ ;  /* 0x000000170d127819 */ /* 0x040fe200000006ff */
[----:B------:R-:W-:Y:S01]  /*0e70*/  FADD R6, R6, R11 ;  /* 0x0000000b06067221 */ /* 0x000fe20000000000 */
[----:B------:R-:W1:Y:S01]  /*0e80*/  MUFU.EX2 R17, R24 ;  /* 0x0000001800117308 */ /* 0x000e620000000800 */
[----:B0-----:R-:W-:Y:S01]  /*0e90*/  FADD R22, R13, -12583039 ;  /* 0xcb40007f0d167421 */ /* 0x001fe20000000000 */
[----:B------:R-:W-:Y:S01]  /*0ea0*/  FFMA R23, R23, 1.925963033500011079e-08, R20 ;  /* 0x32a5706017177823 */ /* 0x000fe20000000014 */
[----:B------:R-:W-:Y:S01]  /*0eb0*/  SHF.L.U32 R20, R7, 0x17, RZ ;  /* 0x0000001707147819 */ /* 0x000fe200000006ff */
[----:B------:R-:W-:Y:S01]  /*0ec0*/  STG.E desc[UR10][R4.64+-0xc], R11 ;  /* 0xfffff40b04007986 */ /* 0x000fe2000c10190a */
[----:B------:R-:W-:Y:S01]  /*0ed0*/  FFMA R22, R25, 1.4426950216293334961, -R22 ;  /* 0x3fb8aa3b19167823 */ /* 0x000fe20000000816 */
[----:B------:R-:W-:-:S02]  /*0ee0*/  SHF.L.U32 R7, R10, 0x17, RZ ;  /* 0x000000170a077819 */ /* 0x000fc400000006ff */
[----:B------:R-:W0:Y:S01]  /*0ef0*/  MUFU.EX2 R12, R12 ;  /* 0x0000000c000c7308 */ /* 0x000e220000000800 */
[----:B------:R-:W-:Y:S01]  /*0f00*/  FFMA R22, R25, 1.925963033500011079e-08, R22 ;  /* 0x32a5706019167823 */ /* 0x000fe20000000016 */
[----:B------:R-:W-:Y:S01]  /*0f10*/  SHF.L.U32 R10, R19, 0x17, RZ ;  /* 0x00000017130a7819 */ /* 0x000fe200000006ff */
[----:B---3--:R-:W-:Y:S01]  /*0f20*/  FMUL R15, R20, R15 ;  /* 0x0000000f140f7220 */ /* 0x008fe20000400000 */
[----:B----4-:R-:W-:Y:S01]  /*0f30*/  FMUL R7, R7, R16 ;  /* 0x0000001007077220 */ /* 0x010fe20000400000 */
[----:B------:R2:W-:Y:S02]  /*0f40*/  STG.E desc[UR10][R4.64+-0x10], R8 ;  /* 0xfffff00804007986 */ /* 0x0005e4000c10190a */
[----:B------:R-:W-:Y:S01]  /*0f50*/  FADD R6, R6, R15 ;  /* 0x0000000f06067221 */ /* 0x000fe20000000000 */
[----:B------:R-:W3:Y:S01]  /*0f60*/  MUFU.EX2 R9, R23 ;  /* 0x0000001700097308 */ /* 0x000ee20000000800 */
[----:B-1----:R-:W-:Y:S01]  /*0f70*/  FMUL R17, R14, R17 ;  /* 0x000000110e117220 */ /* 0x002fe20000400000 */
[----:B------:R-:W-:Y:S01]  /*0f80*/  STG.E desc[UR10][R4.64+-0x8], R15 ;  /* 0xfffff80f04007986 */ /* 0x000fe2000c10190a */
[----:B------:R-:W-:-:S03]  /*0f90*/  FADD R6, R6, R7 ;  /* 0x0000000706067221 */ /* 0x000fc60000000000 */
[----:B------:R-:W-:Y:S01]  /*0fa0*/  STG.E desc[UR10][R4.64], R17 ;  /* 0x0000001104007986 */ /* 0x000fe2000c10190a */
[----:B------:R-:W-:Y:S01]  /*0fb0*/  FADD R6, R6, R17 ;  /* 0x0000001106067221 */ /* 0x000fe20000000000 */
[----:B------:R-:W1:Y:S01]  /*0fc0*/  MUFU.EX2 R3, R22 ;  /* 0x0000001600037308 */ /* 0x000e620000000800 */
[----:B0-----:R-:W-:Y:S01]  /*0fd0*/  FMUL R21, R21, R12 ;  /* 0x0000000c15157220 */ /* 0x001fe20000400000 */
[----:B--2---:R-:W-:Y:S01]  /*0fe0*/  IADD3 R8, P0, PT, R4, 0x20, RZ ;  /* 0x0000002004087810 */ /* 0x004fe20007f1e0ff */
[----:B------:R0:W-:Y:S02]  /*0ff0*/  STG.E desc[UR10][R4.64+-0x4], R7 ;  /* 0xfffffc0704007986 */ /* 0x0001e4000c10190a */
[----:B------:R-:W-:Y:S02]  /*1000*/  FADD R6, R6, R21 ;  /* 0x0000001506067221 */ /* 0x000fe40000000000 */
[----:B------:R2:W-:Y:S01]  /*1010*/  STG.E desc[UR10][R4.64+0x4], R21 ;  /* 0x0000041504007986 */ /* 0x0005e2000c10190a */
[----:B---3--:R-:W-:-:S04]  /*1020*/  FMUL R9, R10, R9 ;  /* 0x000000090a097220 */ /* 0x008fc80000400000 */
[----:B------:R-:W-:Y:S01]  /*1030*/  FADD R6, R6, R9 ;  /* 0x0000000906067221 */ /* 0x000fe20000000000 */
[----:B------:R2:W-:Y:S01]  /*1040*/  STG.E desc[UR10][R4.64+0x8], R9 ;  /* 0x0000080904007986 */ /* 0x0005e2000c10190a */
[----:B0-----:R-:W-:Y:S01]  /*1050*/  IADD3.X R7, PT, PT, RZ, R5, RZ, P0, !PT ;  /* 0x00000005ff077210 */ /* 0x001fe200007fe4ff */
[----:B-1----:R-:W-:-:S04]  /*1060*/  FMUL R11, R18, R3 ;  /* 0x00000003120b7220 */ /* 0x002fc80000400000 */
[----:B------:R-:W-:Y:S01]  /*1070*/  FADD R3, R6, R11 ;  /* 0x0000000b06037221 */ /* 0x000fe20000000000 */
[----:B------:R2:W-:Y:S01]  /*1080*/  STG.E desc[UR10][R4.64+0xc], R11 ;  /* 0x00000c0b04007986 */ /* 0x0005e2000c10190a */
[----:B------:R-:W-:Y:S05]  /*1090*/  BRA.U UP1, `(.L_x_20) ;  /* 0xfffffff9015c7547 */ /* 0x000fea000b83ffff */
.L_x_19:
[----:B------:R-:W-:Y:S05]  /*10a0*/  BRA.U !UP0, `(.L_x_18) ;  /* 0x0000000508b47547 */ /* 0x000fea000b800000 */
[----:B------:R-:W0:Y:S01]  /*10b0*/  LDCU UR4, c[0x0][0x388] ;  /* 0x00007100ff0477ac */ /* 0x000e220008000800 */
[----:B------:R-:W-:Y:S02]  /*10c0*/  UISETP.GE.U32.AND UP0, UPT, UR8, 0x4, UPT ;  /* 0x000000040800788c */ /* 0x000fe4000bf06070 */
[----:B0-----:R-:W-:-:S04]  /*10d0*/  ULOP3.LUT UR5, UR4, 0x3, URZ, 0xc0, !UPT ;  /* 0x0000000304057892 */ /* 0x001fc8000f8ec0ff */
[----:B------:R-:W-:-:S03]  /*10e0*/  UISETP.NE.AND UP1, UPT, UR5, URZ, UPT ;  /* 0x000000ff0500728c */ /* 0x000fc6000bf25270 */
[----:B------:R-:W-:Y:S08]  /*10f0*/  BRA.U !UP0, `(.L_x_21) ;  /* 0x0000000108d47547 */ /* 0x000ff0000b800000 */
[----:B--2---:R-:W0:Y:S02]  /*1100*/  LDC.64 R4, c[0x0][0x380] ;  /* 0x0000e000ff047b82 */ /* 0x004e240000000a00 */
[----:B0-----:R-:W-:-:S05]  /*1110*/  IMAD.WIDE.U32 R4, R2, 0x4, R4 ;  /* 0x0000000402047825 */ /* 0x001fca00078e0004 */
[----:B------:R-:W2:Y:S04]  /*1120*/  LDG.E R7, desc[UR10][R4.64] ;  /* 0x0000000a04077981 */ /* 0x000ea8000c1e1900 */
[----:B------:R-:W3:Y:S04]  /*1130*/  LDG.E R9, desc[UR10][R4.64+0x4] ;  /* 0x0000040a04097981 */ /* 0x000ee8000c1e1900 */
[----:B------:R-:W4:Y:S04]  /*1140*/  LDG.E R13, desc[UR10][R4.64+0x8] ;  /* 0x0000080a040d7981 */ /* 0x000f28000c1e1900 */
[----:B------:R-:W4:Y:S01]  /*1150*/  LDG.E R15, desc[UR10][R4.64+0xc] ;  /* 0x00000c0a040f7981 */ /* 0x000f22000c1e1900 */
[----:B------:R-:W-:Y:S01]  /*1160*/  HFMA2 R14, -RZ, RZ, 0.96630859375, -0.0022525787353515625 ;  /* 0x3bbb989dff0e7431 */ /* 0x000fe200000001ff */
[----:B------:R-:W-:-:S02]  /*1170*/  MOV R16, 0x437c0000 ;  /* 0x437c000000107802 */ /* 0x000fc40000000f00 */
[----:B------:R-:W-:Y:S01]  /*1180*/  IADD3 R2, PT, PT, R2, 0x4, RZ ;  /* 0x0000000402027810 */ /* 0x000fe20007ffe0ff */
[----:B--2--5:R-:W-:-:S04]  /*1190*/  FADD R8, R7, -R0 ;  /* 0x8000000007087221 */ /* 0x024fc80000000000 */
[----:B------:R-:W-:Y:S01]  /*11a0*/  FFMA.SAT R6, R8, R14, 0.5 ;  /* 0x3f00000008067423 */ /* 0x000fe2000000200e */
[----:B---3--:R-:W-:-:S03]  /*11b0*/  FADD R11, R9, -R0 ;  /* 0x80000000090b7221 */ /* 0x008fc60000000000 */
[----:B------:R-:W-:Y:S01]  /*11c0*/  FFMA.RM R6, R6, R16, 12582913 ;  /* 0x4b40000106067423 */ /* 0x000fe20000004010 */
[--C-:B----4-:R-:W-:Y:S01]  /*11d0*/  FADD R10, R13, -R0.reuse ;  /* 0x800000000d0a7221 */ /* 0x110fe20000000000 */
[-C--:B------:R-:W-:Y:S02]  /*11e0*/  FFMA.SAT R7, R11, R14.reuse, 0.5 ;  /* 0x3f0000000b077423 */ /* 0x080fe4000000200e */
[----:B------:R-:W-:Y:S01]  /*11f0*/  FADD R9, R6, -12583039 ;  /* 0xcb40007f06097421 */ /* 0x000fe20000000000 */
[----:B------:R-:W-:Y:S01]  /*1200*/  FADD R15, R15, -R0 ;  /* 0x800000000f0f7221 */ /* 0x000fe20000000000 */
[----:B------:R-:W-:Y:S01]  /*1210*/  FFMA.SAT R13, R10, R14, 0.5 ;  /* 0x3f0000000a0d7423 */ /* 0x000fe2000000200e */
[----:B------:R-:W-:Y:S01]  /*1220*/  FFMA.RM R7, R7, R16, 12582913 ;  /* 0x4b40000107077423 */ /* 0x000fe20000004010 */
[----:B------:R-:W-:Y:S01]  /*1230*/  FFMA R9, R8, 1.4426950216293334961, -R9 ;  /* 0x3fb8aa3b08097823 */ /* 0x000fe20000000809 */
[----:B------:R-:W-:Y:S01]  /*1240*/  FFMA.SAT R14, R15, R14, 0.5 ;  /* 0x3f0000000f0e7423 */ /* 0x000fe2000000200e */
[----:B------:R-:W-:Y:S01]  /*1250*/  SHF.L.U32 R6, R6, 0x17, RZ ;  /* 0x0000001706067819 */ /* 0x000fe200000006ff */
[----:B------:R-:W-:Y:S01]  /*1260*/  FADD R12, R7, -12583039 ;  /* 0xcb40007f070c7421 */ /* 0x000fe20000000000 */
[----:B------:R-:W-:Y:S01]  /*1270*/  FFMA R9, R8, 1.925963033500011079e-08, R9 ;  /* 0x32a5706008097823 */ /* 0x000fe20000000009 */
[-C--:B------:R-:W-:Y:S01]  /*1280*/  FFMA.RM R8, R13, R16.reuse, 12582913 ;  /* 0x4b4000010d087423 */ /* 0x080fe20000004010 */
[----:B------:R-:W-:Y:S01]  /*1290*/  FFMA.RM R14, R14, R16, 12582913 ;  /* 0x4b4000010e0e7423 */ /* 0x000fe20000004010 */
[----:B------:R-:W-:Y:S01]  /*12a0*/  FFMA R12, R11, 1.4426950216293334961, -R12 ;  /* 0x3fb8aa3b0b0c7823 */ /* 0x000fe2000000080c */
[----:B------:R-:W-:Y:S01]  /*12b0*/  SHF.L.U32 R7, R7, 0x17, RZ ;  /* 0x0000001707077819 */ /* 0x000fe200000006ff */
[----:B------:R-:W-:Y:S01]  /*12c0*/  FADD R13, R8, -12583039 ;  /* 0xcb40007f080d7421 */ /* 0x000fe20000000000 */
[----:B------:R-:W-:Y:S01]  /*12d0*/  FADD R16, R14, -12583039 ;  /* 0xcb40007f0e107421 */ /* 0x000fe20000000000 */
[----:B------:R-:W-:Y:S01]  /*12e0*/  FFMA R12, R11, 1.925963033500011079e-08, R12 ;  /* 0x32a570600b0c7823 */ /* 0x000fe2000000000c */
[----:B------:R-:W0:Y:S01]  /*12f0*/  MUFU.EX2 R9, R9 ;  /* 0x0000000900097308 */ /* 0x000e220000000800 */
[----:B------:R-:W-:Y:S01]  /*1300*/  FFMA R13, R10, 1.4426950216293334961, -R13 ;  /* 0x3fb8aa3b0a0d7823 */ /* 0x000fe2000000080d */
[----:B------:R-:W-:Y:S01]  /*1310*/  FFMA R16, R15, 1.4426950216293334961, -R16 ;  /* 0x3fb8aa3b0f107823 */ /* 0x000fe20000000810 */
[----:B------:R-:W-:-:S02]  /*1320*/  SHF.L.U32 R8, R8, 0x17, RZ ;  /* 0x0000001708087819 */ /* 0x000fc400000006ff */
[----:B------:R-:W-:Y:S01]  /*1330*/  FFMA R13, R10, 1.925963033500011079e-08, R13 ;  /* 0x32a570600a0d7823 */ /* 0x000fe2000000000d */
[----:B------:R-:W-:Y:S01]  /*1340*/  FFMA R16, R15, 1.925963033500011079e-08, R16 ;  /* 0x32a570600f107823 */ /* 0x000fe20000000010 */
[----:B------:R-:W-:Y:S01]  /*1350*/  SHF.L.U32 R14, R14, 0x17, RZ ;  /* 0x000000170e0e7819 */ /* 0x000fe200000006ff */
[----:B------:R-:W1:Y:S08]  /*1360*/  MUFU.EX2 R12, R12 ;  /* 0x0000000c000c7308 */ /* 0x000e700000000800 */
[----:B------:R-:W2:Y:S01]  /*1370*/  MUFU.EX2 R13, R13 ;  /* 0x0000000d000d7308 */ /* 0x000ea20000000800 */
[----:B0-----:R-:W-:-:S04]  /*1380*/  FMUL R6, R6, R9 ;  /* 0x0000000906067220 */ /* 0x001fc80000400000 */
[----:B------:R-:W-:Y:S01]  /*1390*/  FADD R3, R3, R6 ;  /* 0x0000000603037221 */ /* 0x000fe20000000000 */
[----:B------:R0:W-:Y:S02]  /*13a0*/  STG.E desc[UR10][R4.64], R6 ;  /* 0x0000000604007986 */ /* 0x0001e4000c10190a */
[----:B------:R-:W3:Y:S01]  /*13b0*/  MUFU.EX2 R11, R16 ;  /* 0x00000010000b7308 */ /* 0x000ee20000000800 */
[----:B-1----:R-:W-:-:S04]  /*13c0*/  FMUL R7, R7, R12 ;  /* 0x0000000c07077220 */ /* 0x002fc80000400000 */
[----:B------:R-:W-:Y:S01]  /*13d0*/  FADD R3, R3, R7 ;  /* 0x0000000703037221 */ /* 0x000fe20000000000 */
[----:B------:R0:W-:Y:S01]  /*13e0*/  STG.E desc[UR10][R4.64+0x4], R7 ;  /* 0x0000040704007986 */ /* 0x0001e2000c10190a */
[----:B--2---:R-:W-:-:S04]  /*13f0*/  FMUL R8, R8, R13 ;  /* 0x0000000d08087220 */ /* 0x004fc80000400000 */
[----:B------:R-:W-:Y:S01]  /*1400*/  FADD R3, R3, R8 ;  /* 0x0000000803037221 */ /* 0x000fe20000000000 */
[----:B------:R0:W-:Y:S01]  /*1410*/  STG.E desc[UR10][R4.64+0x8], R8 ;  /* 0x0000080804007986 */ /* 0x0001e2000c10190a */
[----:B---3--:R-:W-:-:S04]  /*1420*/  FMUL R11, R14, R11 ;  /* 0x0000000b0e0b7220 */ /* 0x008fc80000400000 */
[----:B------:R-:W-:Y:S01]  /*1430*/  FADD R3, R3, R11 ;  /* 0x0000000b03037221 */ /* 0x000fe20000000000 */
[----:B------:R0:W-:Y:S06]  /*1440*/  STG.E desc[UR10][R4.64+0xc], R11 ;  /* 0x00000c0b04007986 */ /* 0x0001ec000c10190a */
.L_x_21:
[----:B------:R-:W-:Y:S05]  /*1450*/  BRA.U !UP1, `(.L_x_18) ;  /* 0x0000000109c87547 */ /* 0x000fea000b800000 */
[----:B------:R-:W-:Y:S02]  /*1460*/  UISETP.NE.AND UP0, UPT, UR5, 0x1, UPT ;  /* 0x000000010500788c */ /* 0x000fe4000bf05270 */
[----:B------:R-:W-:-:S04]  /*1470*/  ULOP3.LUT UR4, UR4, 0x1, URZ, 0xc0, !UPT ;  /* 0x0000000104047892 */ /* 0x000fc8000f8ec0ff */
[----:B------:R-:W-:-:S03]  /*1480*/  UISETP.NE.U32.AND UP1, UPT, UR4, 0x1, UPT ;  /* 0x000000010400788c */ /* 0x000fc6000bf25070 */
[----:B------:R-:W-:Y:S08]  /*1490*/  BRA.U !UP0, `(.L_x_22) ;  /* 0x0000000108747547 */ /* 0x000ff0000b800000 */
[----:B0-2---:R-:W0:Y:S02]  /*14a0*/  LDC.64 R4, c[0x0][0x380] ;  /* 0x0000e000ff047b82 */ /* 0x005e240000000a00 */
[----:B0-----:R-:W-:-:S05]  /*14b0*/  IMAD.WIDE.U32 R4, R2, 0x4, R4 ;  /* 0x0000000402047825 */ /* 0x001fca00078e0004 */
[----:B------:R-:W2:Y:S04]  /*14c0*/  LDG.E R7, desc[UR10][R4.64] ;  /* 0x0000000a04077981 */ /* 0x000ea8000c1e1900 */
[----:B------:R-:W3:Y:S01]  /*14d0*/  LDG.E R9, desc[UR10][R4.64+0x4] ;  /* 0x0000040a04097981 */ /* 0x000ee2000c1e1900 */
[----:B------:R-:W-:Y:S01]  /*14e0*/  HFMA2 R10, -RZ, RZ, 0.96630859375, -0.0022525787353515625 ;  /* 0x3bbb989dff0a7431 */ /* 0x000fe200000001ff */
[----:B------:R-:W-:Y:S02]  /*14f0*/  MOV R11, 0x437c0000 ;  /* 0x437c0000000b7802 */ /* 0x000fe40000000f00 */
[----:B------:R-:W-:Y:S01]  /*1500*/  IADD3 R2, PT, PT, R2, 0x2, RZ ;  /* 0x0000000202027810 */ /* 0x000fe20007ffe0ff */
[--C-:B--2--5:R-:W-:Y:S01]  /*1510*/  FADD R7, R7, -R0.reuse ;  /* 0x8000000007077221 */ /* 0x124fe20000000000 */
[----:B---3--:R-:W-:-:S03]  /*1520*/  FADD R9, R9, -R0 ;  /* 0x8000000009097221 */ /* 0x008fc60000000000 */
[-C--:B------:R-:W-:Y:S01]  /*1530*/  FFMA.SAT R6, R7, R10.reuse, 0.5 ;  /* 0x3f00000007067423 */ /* 0x080fe2000000200a */
[----:B------:R-:W-:-:S03]  /*1540*/  FFMA.SAT R10, R9, R10, 0.5 ;  /* 0x3f000000090a7423 */ /* 0x000fc6000000200a */
[-C--:B------:R-:W-:Y:S01]  /*1550*/  FFMA.RM R6, R6, R11.reuse, 12582913 ;  /* 0x4b40000106067423 */ /* 0x080fe2000000400b */
[----:B------:R-:W-:-:S03]  /*1560*/  FFMA.RM R10, R10, R11, 12582913 ;  /* 0x4b4000010a0a7423 */ /* 0x000fc6000000400b */
[C---:B------:R-:W-:Y:S01]  /*1570*/  FADD R8, R6.reuse, -12583039 ;  /* 0xcb40007f06087421 */ /* 0x040fe20000000000 */
[----:B------:R-:W-:Y:S01]  /*1580*/  SHF.L.U32 R6, R6, 0x17, RZ ;  /* 0x0000001706067819 */ /* 0x000fe200000006ff */
[C---:B------:R-:W-:Y:S02]  /*1590*/  FADD R12, R10.reuse, -12583039 ;  /* 0xcb40007f0a0c7421 */ /* 0x040fe40000000000 */
[----:B------:R-:W-:Y:S01]  /*15a0*/  FFMA R8, R7, 1.4426950216293334961, -R8 ;  /* 0x3fb8aa3b07087823 */ /* 0x000fe20000000808 */
[----:B------:R-:W-:Y:S01]  /*15b0*/  SHF.L.U32 R10, R10, 0x17, RZ ;  /* 0x000000170a0a7819 */ /* 0x000fe200000006ff */
[----:B------:R-:W-:Y:S02]  /*15c0*/  FFMA R12, R9, 1.4426950216293334961, -R12 ;  /* 0x3fb8aa3b090c7823 */ /* 0x000fe4000000080c */
[----:B------:R-:W-:Y:S02]  /*15d0*/  FFMA R8, R7, 1.925963033500011079e-08, R8 ;  /* 0x32a5706007087823 */ /* 0x000fe40000000008 */
[----:B------:R-:W-:-:S02]  /*15e0*/  FFMA R12, R9, 1.925963033500011079e-08, R12 ;  /* 0x32a57060090c7823 */ /* 0x000fc4000000000c */
[----:B------:R-:W0:Y:S08]  /*15f0*/  MUFU.EX2 R7, R8 ;  /* 0x0000000800077308 */ /* 0x000e300000000800 */
[----:B------:R-:W1:Y:S01]  /*1600*/  MUFU.EX2 R9, R12 ;  /* 0x0000000c00097308 */ /* 0x000e620000000800 */
[----:B0-----:R-:W-:-:S04]  /*1610*/  FMUL R6, R6, R7 ;  /* 0x0000000706067220 */ /* 0x001fc80000400000 */
[----:B------:R-:W-:Y:S01]  /*1620*/  FADD R3, R3, R6 ;  /* 0x0000000603037221 */ /* 0x000fe20000000000 */
[----:B------:R3:W-:Y:S01]  /*1630*/  STG.E desc[UR10][R4.64], R6 ;  /* 0x0000000604007986 */ /* 0x0007e2000c10190a */
[----:B-1----:R-:W-:-:S04]  /*1640*/  FMUL R9, R10, R9 ;  /* 0x000000090a097220 */ /* 0x002fc80000400000 */
[----:B------:R-:W-:Y:S01]  /*1650*/  FADD R3, R3, R9 ;  /* 0x0000000903037221 */ /* 0x000fe20000000000 */
[----:B------:R3:W-:Y:S06]  /*1660*/  STG.E desc[UR10][R4.64+0x4], R9 ;  /* 0x0000040904007986 */ /* 0x0007ec000c10190a */
.L_x_22:
[----:B------:R-:W-:Y:S05]  /*1670*/  BRA.U UP1, `(.L_x_18) ;  /* 0x0000000101407547 */ /* 0x000fea000b800000 */
[----:B0-23--:R-:W0:Y:S02]  /*1680*/  LDC.64 R4, c[0x0][0x380] ;  /* 0x0000e000ff047b82 */ /* 0x00de240000000a00 */
[----:B0-----:R-:W-:-:S05]  /*1690*/  IMAD.WIDE.U32 R4, R2, 0x4, R4 ;  /* 0x0000000402047825 */ /* 0x001fca00078e0004 */
[----:B------:R-:W2:Y:S01]  /*16a0*/  LDG.E R7, desc[UR10][R4.64] ;  /* 0x0000000a04077981 */ /* 0x000ea2000c1e1900 */
[----:B------:R-:W-:Y:S01]  /*16b0*/  HFMA2 R2, -RZ, RZ, 0.96630859375, -0.0022525787353515625 ;  /* 0x3bbb989dff027431 */ /* 0x000fe200000001ff */
[----:B------:R-:W-:Y:S01]  /*16c0*/  MOV R9, 0x437c0000 ;  /* 0x437c000000097802 */ /* 0x000fe20000000f00 */
[----:B--2--5:R-:W-:-:S04]  /*16d0*/  FADD R7, R7, -R0 ;  /* 0x8000000007077221 */ /* 0x024fc80000000000 */
[----:B------:R-:W-:-:S04]  /*16e0*/  FFMA.SAT R0, R7, R2, 0.5 ;  /* 0x3f00000007007423 */ /* 0x000fc80000002002 */
[----:B------:R-:W-:-:S04]  /*16f0*/  FFMA.RM R0, R0, R9, 12582913 ;  /* 0x4b40000100007423 */ /* 0x000fc80000004009 */
[C---:B------:R-:W-:Y:S01]  /*1700*/  FADD R2, R0.reuse, -12583039 ;  /* 0xcb40007f00027421 */ /* 0x040fe20000000000 */
[----:B------:R-:W-:-:S03]  /*1710*/  SHF.L.U32 R0, R0, 0x17, RZ ;  /* 0x0000001700007819 */ /* 0x000fc600000006ff */
[----:B------:R-:W-:-:S04]  /*1720*/  FFMA R2, R7, 1.4426950216293334961, -R2 ;  /* 0x3fb8aa3b07027823 */ /* 0x000fc80000000802 */
[----:B------:R-:W-:-:S04]  /*1730*/  FFMA R2, R7, 1.925963033500011079e-08, R2 ;  /* 0x32a5706007027823 */ /* 0x000fc80000000002 */
[----:B------:R-:W0:Y:S02]  /*1740*/  MUFU.EX2 R7, R2 ;  /* 0x0000000200077308 */ /* 0x000e240000000800 */
[----:B0-----:R-:W-:-:S04]  /*1750*/  FMUL R0, R0, R7 ;  /* 0x0000000700007220 */ /* 0x001fc80000400000 */
[----:B------:R-:W-:Y:S01]  /*1760*/  FADD R3, R3, R0 ;  /* 0x0000000003037221 */ /* 0x000fe20000000000 */
[----:B------:R1:W-:Y:S06]  /*1770*/  STG.E desc[UR10][R4.64], R0 ;  /* 0x0000000004007986 */ /* 0x0003ec000c10190a */
.L_x_18:
[----:B-1---5:R-:W1:Y:S02]  /*1780*/  LDC R0, c[0x0][0x388] ;  /* 0x0000e200ff007b82 */ /* 0x022e640000000800 */
[----:B-1----:R-:W-:-:S13]  /*1790*/  ISETP.GE.AND P0, PT, R0, 0x1, PT ;  /* 0x000000010000780c */ /* 0x002fda0003f06270 */
[----:B------:R-:W-:Y:S05]  /*17a0*/  @!P0 EXIT ;  /* 0x000000000000894d */ /* 0x000fea0003800000 */
[C---:B------:R-:W-:Y:S01]  /*17b0*/  ISETP.GE.U32.AND P0, PT, R0.reuse, 0x10, PT ;  /* 0x000000100000780c */ /* 0x040fe20003f06070 */
[----:B------:R-:W-:Y:S01]  /*17c0*/  HFMA2 R2, -RZ, RZ, 0, 0 ;  /* 0x00000000ff027431 */ /* 0x000fe200000001ff */
[----:B------:R-:W-:-:S11]  /*17d0*/  LOP3.LUT R10, R0, 0xf, RZ, 0xc0, !PT ;  /* 0x0000000f000a7812 */ /* 0x000fd600078ec0ff */
[----:B------:R-:W-:Y:S05]  /*17e0*/  @!P0 BRA `(.L_x_23) ;  /* 0x0000000c00948947 */ /* 0x000fea0003800000 */
[----:B------:R-:W1:Y:S01]  /*17f0*/  LDCU.64 UR4, c[0x0][0x380] ;  /* 0x00007000ff0477ac */ /* 0x000e620008000a00 */
[----:B------:R-:W-:-:S04]  /*1800*/  LOP3.LUT R2, R0, 0x7ffffff0, RZ, 0xc0, !PT ;  /* 0x7ffffff000027812 */ /* 0x000fc800078ec0ff */
[----:B0--3--:R-:W-:Y:S01]  /*1810*/  IADD3 R6, PT, PT, -R2, RZ, RZ ;  /* 0x000000ff02067210 */ /* 0x009fe20007ffe1ff */
[----:B-1----:R-:W-:-:S04]  /*1820*/  UIADD3 UR4, UP0, UPT, UR4, 0x20, URZ ;  /* 0x0000002004047890 */ /* 0x002fc8000ff1e0ff */
[----:B------:R-:W-:Y:S02]  /*1830*/  UIADD3.X UR5, UPT, UPT, URZ, UR5, URZ, UP0, !UPT ;  /* 0x00000005ff057290 */ /* 0x000fe400087fe4ff */
[----:B------:R-:W-:-:S04]  /*1840*/  MOV R0, UR4 ;  /* 0x0000000400007c02 */ /* 0x000fc80008000f00 */
[----:B------:R-:W-:-:S07]  /*1850*/  MOV R7, UR5 ;  /* 0x0000000500077c02 */ /* 0x000fce0008000f00 */
.L_x_40:
[----:B-12---:R-:W-:Y:S02]  /*1860*/  MOV R4, R0 ;  /* 0x0000000000047202 */ /* 0x006fe40000000f00 */
[----:B------:R-:W-:-:S05]  /*1870*/  MOV R5, R7 ;  /* 0x0000000700057202 */ /* 0x000fca0000000f00 */
[----:B------:R-:W2:Y:S01]  /*1880*/  LDG.E R0, desc[UR10][R4.64+-0x20] ;  /* 0xffffe00a04007981 */ /* 0x000ea2000c1e1900 */
[----:B------:R-:W0:Y:S01]  /*1890*/  MUFU.RCP R8, R3 ;  /* 0x0000000300087308 */ /* 0x000e220000001000 */
[----:B------:R-:W-:-:S04]  /*18a0*/  IADD3 R6, PT, PT, R6, 0x10, RZ ;  /* 0x0000001006067810 */ /* 0x000fc80007ffe0ff */
[----:B------:R-:W-:Y:S01]  /*18b0*/  ISETP.NE.AND P2, PT, R6, RZ, PT ;  /* 0x000000ff0600720c */ /* 0x000fe20003f45270 */
[----:B0-----:R-:W-:-:S04]  /*18c0*/  FFMA R7, R8, -R3, 1 ;  /* 0x3f80000008077423 */ /* 0x001fc80000000803 */
[----:B------:R-:W-:Y:S01]  /*18d0*/  FFMA R7, R8, R7, R8 ;  /* 0x0000000708077223 */ /* 0x000fe20000000008 */
[----:B--2---:R-:W0:Y:S03]  /*18e0*/  FCHK P0, R0, R3 ;  /* 0x0000000300007302 */ /* 0x004e260000000000 */
[----:B------:R-:W-:-:S04]  /*18f0*/  FFMA R8, R0, R7, RZ ;  /* 0x0000000700087223 */ /* 0x000fc800000000ff */
[----:B------:R-:W-:-:S04]  /*1900*/  FFMA R9, R8, -R3, R0 ;  /* 0x8000000308097223 */ /* 0x000fc80000000000 */
[----:B------:R-:W-:Y:S01]  /*1910*/  FFMA R7, R7, R9, R8 ;  /* 0x0000000907077223 */ /* 0x000fe20000000008 */
[----:B0-----:R-:W-:Y:S06]  /*1920*/  @!P0 BRA `(.L_x_24) ;  /* 0x0000000000088947 */ /* 0x001fec0003800000 */
[----:B------:R-:W-:-:S07]  /*1930*/  MOV R8, 0x1950 ;  /* 0x0000195000087802 */ /* 0x000fce0000000f00 */
[----:B------:R-:W-:Y:S05]  /*1940*/  CALL.REL.NOINC `($__internal_0_$__cuda_sm3x_div_rn_noftz_f32_slowpath) ;  /* 0x00000018006c7944 */ /* 0x000fea0003c00000 */
.L_x_24:
[----:B------:R-:W2:Y:S01]  /*1950*/  LDG.E R11, desc[UR10][R4.64+-0x1c] ;  /* 0xffffe40a040b7981 */ /* 0x000ea2000c1e1900 */
[----:B------:R-:W0:Y:S03]  /*1960*/  MUFU.RCP R0, R3 ;  /* 0x0000000300007308 */ /* 0x000e260000001000 */
[----:B------:R1:W-:Y:S01]  /*1970*/  STG.E desc[UR10][R4.64+-0x20], R7 ;  /* 0xffffe00704007986 */ /* 0x0003e2000c10190a */
[----:B0-----:R-:W-:-:S04]  /*1980*/  FFMA R9, R0, -R3, 1 ;  /* 0x3f80000000097423 */ /* 0x001fc80000000803 */
[----:B------:R-:W-:Y:S01]  /*1990*/  FFMA R0, R0, R9, R0 ;  /* 0x0000000900007223 */ /* 0x000fe20000000000 */
[----:B--2---:R-:W0:Y:S03]  /*19a0*/  FCHK P0, R11, R3 ;  /* 0x000000030b007302 */ /* 0x004e260000000000 */
[----:B------:R-:W-:-:S04]  /*19b0*/  FFMA R8, R0, R11, RZ ;  /* 0x0000000b00087223 */ /* 0x000fc800000000ff */
[----:B------:R-:W-:-:S04]  /*19c0*/  FFMA R9, R8, -R3, R11 ;  /* 0x8000000308097223 */ /* 0x000fc8000000000b */
[----:B------:R-:W-:Y:S01]  /*19d0*/  FFMA R9, R0, R9, R8 ;  /* 0x0000000900097223 */ /* 0x000fe20000000008 */
[----:B01----:R-:W-:Y:S06]  /*19e0*/  @!P0 BRA `(.L_x_25) ;  /* 0x0000000000108947 */ /* 0x003fec0003800000 */
[----:B------:R-:W-:Y:S02]  /*19f0*/  MOV R0, R11 ;  /* 0x0000000b00007202 */ /* 0x000fe40000000f00 */
[----:B------:R-:W-:-:S07]  /*1a00*/  MOV R8, 0x1a20 ;  /* 0x00001a2000087802 */ /* 0x000fce0000000f00 */
[----:B------:R-:W-:Y:S05]  /*1a10*/  CALL.REL.NOINC `($__internal_0_$__cuda_sm3x_div_rn_noftz_f32_slowpath) ;  /* 0x0000001800387944 */ /* 0x000fea0003c00000 */
[----:B------:R-:W-:-:S07]  /*1a20*/  MOV R9, R7 ;  /* 0x0000000700097202 */ /* 0x000fce0000000f00 */
.L_x_25:
        /* <DEDUP_REMOVED lines=13> */
.L_x_26:
        /* <DEDUP_REMOVED lines=14> */
.L_x_27:
        /* <DEDUP_REMOVED lines=13> */
.L_x_28:
        /* <DEDUP_REMOVED lines=14> */
.L_x_29:
        /* <DEDUP_REMOVED lines=13> */
.L_x_30:
        /* <DEDUP_REMOVED lines=14> */
.L_x_31:
        /* <DEDUP_REMOVED lines=13> */
.L_x_32:
        /* <DEDUP_REMOVED lines=14> */
.L_x_33:
        /* <DEDUP_REMOVED lines=13> */
.L_x_34:
        /* <DEDUP_REMOVED lines=14> */
.L_x_35:
        /* <DEDUP_REMOVED lines=13> */
.L_x_36:
        /* <DEDUP_REMOVED lines=14> */
.L_x_37:
        /* <DEDUP_REMOVED lines=13> */
.L_x_38:
        /* <DEDUP_REMOVED lines=14> */
.L_x_39:
[----:B------:R1:W-:Y:S01]  /*2600*/  STG.E desc[UR10][R4.64+0x1c], R9 ;  /* 0x00001c0904007986 */ /* 0x0003e2000c10190a */
[----:B------:R-:W-:-:S04]  /*2610*/  IADD3 R0, P0, PT, R4, 0x40, RZ ;  /* 0x0000004004007810 */ /* 0x000fc80007f1e0ff */
[----:B------:R-:W-:Y:S01]  /*2620*/  IADD3.X R7, PT, PT, RZ, R5, RZ, P0, !PT ;  /* 0x00000005ff077210 */ /* 0x000fe200007fe4ff */
[----:B------:R-:W-:Y:S08]  /*2630*/  @P2 BRA `(.L_x_40) ;  /* 0xfffffff000882947 */ /* 0x000ff0000383ffff */
.L_x_23:
[----:B------:R-:W-:-:S13]  /*2640*/  ISETP.NE.AND P0, PT, R10, RZ, PT ;  /* 0x000000ff0a00720c */ /* 0x000fda0003f05270 */
[----:B------:R-:W-:Y:S05]  /*2650*/  @!P0 EXIT ;  /* 0x000000000000894d */ /* 0x000fea0003800000 */
[----:B------:R-:W4:Y:S01]  /*2660*/  LDCU UR4, c[0x0][0x388] ;  /* 0x00007100ff0477ac */ /* 0x000f220008000800 */
[----:B------:R-:W-:Y:S01]  /*2670*/  ISETP.GE.U32.AND P0, PT, R10, 0x8, PT ;  /* 0x000000080a00780c */ /* 0x000fe20003f06070 */
[----:B----4-:R-:W-:-:S12]  /*2680*/  ULOP3.LUT UR4, UR4, 0x7, URZ, 0xc0, !UPT ;  /* 0x0000000704047892 */ /* 0x010fd8000f8ec0ff */
[----:B------:R-:W-:Y:S05]  /*2690*/  @!P0 BRA `(.L_x_41) ;  /* 0x0000000400bc8947 */ /* 0x000fea0003800000 */
[----:B0123--:R-:W0:Y:S02]  /*26a0*/  LDC.64 R4, c[0x0][0x380] ;  /* 0x0000e000ff047b82 */ /* 0x00fe240000000a00 */
[----:B0-----:R-:W-:-:S05]  /*26b0*/  IMAD.WIDE.U32 R4, R2, 0x4, R4 ;  /* 0x0000000402047825 */ /* 0x001fca00078e0004 */
[----:B------:R-:W2:Y:S01]  /*26c0*/  LDG.E R9, desc[UR10][R4.64] ;  /* 0x0000000a04097981 */ /* 0x000ea2000c1e1900 */
[----:B------:R-:W0:Y:S02]  /*26d0*/  MUFU.RCP R0, R3 ;  /* 0x0000000300007308 */ /* 0x000e240000001000 */
[----:B0-----:R-:W-:-:S04]  /*26e0*/  FFMA R7, R0, -R3, 1 ;  /* 0x3f80000000077423 */ /* 0x001fc80000000803 */
[----:B------:R-:W-:Y:S02]  /*26f0*/  FFMA R0, R0, R7, R0 ;  /* 0x0000000700007223 */ /* 0x000fe40000000000 */
[----:B--2---:R-:W0:Y:S02]  /*2700*/  FCHK P0, R9, R3 ;  /* 0x0000000309007302 */ /* 0x004e240000000000 */
[----:B------:R-:W-:-:S04]  /*2710*/  FFMA R6, R0, R9, RZ ;  /* 0x0000000900067223 */ /* 0x000fc800000000ff */
[----:B------:R-:W-:-:S04]  /*2720*/  FFMA R7, R6, -R3, R9 ;  /* 0x8000000306077223 */ /* 0x000fc80000000009 */
[----:B------:R-:W-:Y:S01]  /*2730*/  FFMA R7, R0, R7, R6 ;  /* 0x0000000700077223 */ /* 0x000fe20000000006 */
[----:B0-----:R-:W-:Y:S06]  /*2740*/  @!P0 BRA `(.L_x_42) ;  /* 0x00000000000c8947 */ /* 0x001fec0003800000 */
[----:B------:R-:W-:Y:S02]  /*2750*/  MOV R0, R9 ;  /* 0x0000000900007202 */ /* 0x000fe40000000f00 */
[----:B------:R-:W-:-:S07]  /*2760*/  MOV R8, 0x2780 ;  /* 0x0000278000087802 */ /* 0x000fce0000000f00 */
[----:B------:R-:W-:Y:S05]  /*2770*/  CALL.REL.NOINC `($__internal_0_$__cuda_sm3x_div_rn_noftz_f32_slowpath) ;  /* 0x0000000800e07944 */ /* 0x000fea0003c00000 */
.L_x_42:
        /* <DEDUP_REMOVED lines=14> */
.L_x_43:
        /* <DEDUP_REMOVED lines=13> */
.L_x_44:
        /* <DEDUP_REMOVED lines=14> */
.L_x_45:
        /* <DEDUP_REMOVED lines=13> */
.L_x_46:
        /* <DEDUP_REMOVED lines=14> */
.L_x_47:
        /* <DEDUP_REMOVED lines=13> */
.L_x_48:
        /* <DEDUP_REMOVED lines=14> */
.L_x_49:
[----:B------:R4:W-:Y:S01]  /*2d70*/  STG.E desc[UR10][R4.64+0x1c], R9 ;  /* 0x00001c0904007986 */ /* 0x0009e2000c10190a */
[----:B------:R-:W-:-:S07]  /*2d80*/  IADD3 R2, PT, PT, R2, 0x8, RZ ;  /* 0x0000000802027810 */ /* 0x000fce0007ffe0ff */
.L_x_41:
[----:B------:R-:W-:-:S13]  /*2d90*/  ISETP.NE.AND P0, PT, RZ, UR4, PT ;  /* 0x00000004ff007c0c */ /* 0x000fda000bf05270 */
[----:B------:R-:W-:Y:S05]  /*2da0*/  @!P0 EXIT ;  /* 0x000000000000894d */ /* 0x000fea0003800000 */
[----:B------:R-:W5:Y:S01]  /*2db0*/  LDCU UR5, c[0x0][0x388] ;  /* 0x00007100ff0577ac */ /* 0x000f620008000800 */
[----:B------:R-:W-:Y:S02]  /*2dc0*/  UISETP.GE.U32.AND UP0, UPT, UR4, 0x4, UPT ;  /* 0x000000040400788c */ /* 0x000fe4000bf06070 */
[----:B-----5:R-:W-:-:S07]  /*2dd0*/  ULOP3.LUT UR5, UR5, 0x3, URZ, 0xc0, !UPT ;  /* 0x0000000305057892 */ /* 0x020fce000f8ec0ff */
[----:B------:R-:W-:Y:S05]  /*2de0*/  BRA.U !UP0, `(.L_x_50) ;  /* 0x0000000108e47547 */ /* 0x000fea000b800000 */
[----:B01234-:R-:W0:Y:S02]  /*2df0*/  LDC.64 R4, c[0x0][0x380] ;  /* 0x0000e000ff047b82 */ /* 0x01fe240000000a00 */
        /* <DEDUP_REMOVED lines=13> */
.L_x_51:
        /* <DEDUP_REMOVED lines=14> */
.L_x_52:
        /* <DEDUP_REMOVED lines=13> */
.L_x_53:
        /* <DEDUP_REMOVED lines=14> */
.L_x_54:
[----:B------:R0:W-:Y:S01]  /*3160*/  STG.E desc[UR10][R4.64+0xc], R9 ;  /* 0x00000c0904007986 */ /* 0x0001e2000c10190a */
[----:B------:R-:W-:-:S07]  /*3170*/  IADD3 R2, PT, PT, R2, 0x4, RZ ;  /* 0x0000000402027810 */ /* 0x000fce0007ffe0ff */
.L_x_50:
[----:B------:R-:W-:-:S13]  /*3180*/  ISETP.NE.AND P0, PT, RZ, UR5, PT ;  /* 0x00000005ff007c0c */ /* 0x000fda000bf05270 */
[----:B------:R-:W-:Y:S05]  /*3190*/  @!P0 EXIT ;  /* 0x000000000000894d */ /* 0x000fea0003800000 */
[----:B01234-:R-:W0:Y:S01]  /*31a0*/  LDC.64 R4, c[0x0][0x380] ;  /* 0x0000e000ff047b82 */ /* 0x01fe220000000a00 */
[----:B------:R-:W-:Y:S01]  /*31b0*/  UIADD3 UR4, UPT, UPT, -UR5, URZ, URZ ;  /* 0x000000ff05047290 */ /* 0x000fe2000fffe1ff */
[----:B0-----:R-:W-:-:S11]  /*31c0*/  IMAD.WIDE.U32 R4, R2, 0x4, R4 ;  /* 0x0000000402047825 */ /* 0x001fd600078e0004 */
.L_x_56:
[----:B------:R-:W2:Y:S01]  /*31d0*/  LDG.E R9, desc[UR10][R4.64] ;  /* 0x0000000a04097981 */ /* 0x000ea2000c1e1900 */
[----:B------:R-:W0:Y:S01]  /*31e0*/  MUFU.RCP R0, R3 ;  /* 0x0000000300007308 */ /* 0x000e220000001000 */
[----:B------:R-:W-:-:S04]  /*31f0*/  UIADD3 UR4, UPT, UPT, UR4, 0x1, URZ ;  /* 0x0000000104047890 */ /* 0x000fc8000fffe0ff */
[----:B------:R-:W-:Y:S01]  /*3200*/  UISETP.NE.AND UP0, UPT, UR4, URZ, UPT ;  /* 0x000000ff0400728c */ /* 0x000fe2000bf05270 */
[----:B0-----:R-:W-:-:S04]  /*3210*/  FFMA R7, R0, -R3, 1 ;  /* 0x3f80000000077423 */ /* 0x001fc80000000803 */
[----:B------:R-:W-:Y:S01]  /*3220*/  FFMA R0, R0, R7, R0 ;  /* 0x0000000700007223 */ /* 0x000fe20000000000 */
[----:B--2---:R-:W0:Y:S03]  /*3230*/  FCHK P0, R9, R3 ;  /* 0x0000000309007302 */ /* 0x004e260000000000 */
[----:B------:R-:W-:-:S04]  /*3240*/  FFMA R2, R0, R9, RZ ;  /* 0x0000000900027223 */ /* 0x000fc800000000ff */
[----:B------:R-:W-:-:S04]  /*3250*/  FFMA R7, R2, -R3, R9 ;  /* 0x8000000302077223 */ /* 0x000fc80000000009 */
[----:B------:R-:W-:Y:S01]  /*3260*/  FFMA R7, R0, R7, R2 ;  /* 0x0000000700077223 */ /* 0x000fe20000000002 */
[----:B0-----:R-:W-:Y:S06]  /*3270*/  @!P0 BRA `(.L_x_55) ;  /* 0x00000000000c8947 */ /* 0x001fec0003800000 */
[----:B------:R-:W-:Y:S02]  /*3280*/  MOV R0, R9 ;  /* 0x0000000900007202 */ /* 0x000fe40000000f00 */
[----:B------:R-:W-:-:S07]  /*3290*/  MOV R8, 0x32b0 ;  /* 0x000032b000087802 */ /* 0x000fce0000000f00 */
[----:B------:R-:W-:Y:S05]  /*32a0*/  CALL.REL.NOINC `($__internal_0_$__cuda_sm3x_div_rn_noftz_f32_slowpath) ;  /* 0x0000000000147944 */ /* 0x000fea0003c00000 */
.L_x_55:
[----:B------:R0:W-:Y:S02]  /*32b0*/  STG.E desc[UR10][R4.64], R7 ;  /* 0x0000000704007986 */ /* 0x0001e4000c10190a */
[----:B0-----:R-:W-:-:S04]  /*32c0*/  IADD3 R4, P0, PT, R4, 0x4, RZ ;  /* 0x0000000404047810 */ /* 0x001fc80007f1e0ff */
[----:B------:R-:W-:Y:S01]  /*32d0*/  IADD3.X R5, PT, PT, RZ, R5, RZ, P0, !PT ;  /* 0x00000005ff057210 */ /* 0x000fe200007fe4ff */
[----:B------:R-:W-:Y:S08]  /*32e0*/  BRA.U UP0, `(.L_x_56) ;  /* 0xfffffffd00b87547 */ /* 0x000ff0000b83ffff */
[----:B------:R-:W-:Y:S05]  /*32f0*/  EXIT ;  /* 0x000000000000794d */ /* 0x000fea0003800000 */
        .weak           $__internal_0_$__cuda_sm3x_div_rn_noftz_f32_slowpath
        .type           $__internal_0_$__cuda_sm3x_div_rn_noftz_f32_slowpath,@function
        .size           $__internal_0_$__cuda_sm3x_div_rn_noftz_f32_slowpath,(.L_x_79 - $__internal_0_$__cuda_sm3x_div_rn_noftz_f32_slowpath)
$__internal_0_$__cuda_sm3x_div_rn_noftz_f32_slowpath:
[----:B------:R-:W-:Y:S02]  /*3300*/  SHF.R.U32.HI R7, RZ, 0x17, R3 ;  /* 0x00000017ff077819 */ /* 0x000fe40000011603 */
[----:B------:R-:W-:Y:S02]  /*3310*/  SHF.R.U32.HI R9, RZ, 0x17, R0 ;  /* 0x00000017ff097819 */ /* 0x000fe40000011600 */
[----:B------:R-:W-:Y:S02]  /*3320*/  LOP3.LUT R7, R7, 0xff, RZ, 0xc0, !PT ;  /* 0x000000ff07077812 */ /* 0x000fe400078ec0ff */
[----:B------:R-:W-:Y:S02]  /*3330*/  LOP3.LUT R13, R9, 0xff, RZ, 0xc0, !PT ;  /* 0x000000ff090d7812 */ /* 0x000fe400078ec0ff */
[----:B------:R-:W-:Y:S02]  /*3340*/  IADD3 R14, PT, PT, R7, -0x1, RZ ;  /* 0xffffffff070e7810 */ /* 0x000fe40007ffe0ff */
[----:B------:R-:W-:-:S02]  /*3350*/  IADD3 R12, PT, PT, R13, -0x1, RZ ;  /* 0xffffffff0d0c7810 */ /* 0x000fc40007ffe0ff */
[----:B------:R-:W-:Y:S02]  /*3360*/  ISETP.GT.U32.AND P0, PT, R14, 0xfd, PT ;  /* 0x000000fd0e00780c */ /* 0x000fe40003f04070 */
[----:B------:R-:W-:Y:S02]  /*3370*/  MOV R11, R3 ;  /* 0x00000003000b7202 */ /* 0x000fe40000000f00 */
[----:B------:R-:W-:-:S13]  /*3380*/  ISETP.GT.U32.OR P0, PT, R12, 0xfd, P0 ;  /* 0x000000fd0c00780c */ /* 0x000fda0000704470 */
[----:B------:R-:W-:Y:S01]  /*3390*/  @!P0 MOV R9, RZ ;  /* 0x000000ff00098202 */ /* 0x000fe20000000f00 */
[----:B------:R-:W-:Y:S06]  /*33a0*/  @!P0 BRA `(.L_x_57) ;  /* 0x00000000005c8947 */ /* 0x000fec0003800000 */
[----:B------:R-:W-:Y:S02]  /*33b0*/  FSETP.GTU.FTZ.AND P0, PT, |R0|, +INF , PT ;  /* 0x7f8000000000780b */ /* 0x000fe40003f1c200 */
[----:B------:R-:W-:-:S04]  /*33c0*/  FSETP.GTU.FTZ.AND P1, PT, |R3|, +INF , PT ;  /* 0x7f8000000300780b */ /* 0x000fc80003f3c200 */
[----:B------:R-:W-:-:S13]  /*33d0*/  PLOP3.LUT P0, PT, P0, P1, PT, 0xf8, 0x8f ;  /* 0x00000000008f781c */ /* 0x000fda0000703f70 */
[----:B------:R-:W-:Y:S05]  /*33e0*/  @P0 BRA `(.L_x_58) ;  /* 0x0000000400440947 */ /* 0x000fea0003800000 */
[----:B------:R-:W-:-:S13]  /*33f0*/  LOP3.LUT P0, RZ, R11, 0x7fffffff, R0, 0xc8, !PT ;  /* 0x7fffffff0bff7812 */ /* 0x000fda000780c800 */
[----:B------:R-:W-:Y:S05]  /*3400*/  @!P0 BRA `(.L_x_59) ;  /* 0x0000000400348947 */ /* 0x000fea0003800000 */
[C---:B------:R-:W-:Y:S02]  /*3410*/  FSETP.NEU.FTZ.AND P3, PT, |R0|.reuse, +INF , PT ;  /* 0x7f8000000000780b */ /* 0x040fe40003f7d200 */
[----:B------:R-:W-:Y:S02]  /*3420*/  FSETP.NEU.FTZ.AND P1, PT, |R3|, +INF , PT ;  /* 0x7f8000000300780b */ /* 0x000fe40003f3d200 */
[----:B------:R-:W-:-:S11]  /*3430*/  FSETP.NEU.FTZ.AND P0, PT, |R0|, +INF , PT ;  /* 0x7f8000000000780b */ /* 0x000fd60003f1d200 */
[----:B------:R-:W-:Y:S05]  /*3440*/  @!P1 BRA !P3, `(.L_x_59) ;  /* 0x0000000400249947 */ /* 0x000fea0005800000 */
[----:B------:R-:W-:-:S04]  /*3450*/  LOP3.LUT P3, RZ, R0, 0x7fffffff, RZ, 0xc0, !PT ;  /* 0x7fffffff00ff7812 */ /* 0x000fc8000786c0ff */
[----:B------:R-:W-:-:S13]  /*3460*/  PLOP3.LUT P1, PT, P1, P3, PT, 0x2f, 0xf2 ;  /* 0x0000000000f2781c */ /* 0x000fda0000f26577 */
[----:B------:R-:W-:Y:S05]  /*3470*/  @P1 BRA `(.L_x_60) ;  /* 0x0000000400101947 */ /* 0x000fea0003800000 */
[----:B------:R-:W-:-:S04]  /*3480*/  LOP3.LUT P1, RZ, R11, 0x7fffffff, RZ, 0xc0, !PT ;  /* 0x7fffffff0bff7812 */ /* 0x000fc8000782c0ff */
[----:B------:R-:W-:-:S13]  /*3490*/  PLOP3.LUT P0, PT, P0, P1, PT, 0x2f, 0xf2 ;  /* 0x0000000000f2781c */ /* 0x000fda0000702577 */
[----:B------:R-:W-:Y:S05]  /*34a0*/  @P0 BRA `(.L_x_61) ;  /* 0x0000000000f80947 */ /* 0x000fea0003800000 */
[----:B------:R-:W-:Y:S02]  /*34b0*/  ISETP.GE.AND P0, PT, R12, RZ, PT ;  /* 0x000000ff0c00720c */ /* 0x000fe40003f06270 */
[----:B------:R-:W-:-:S11]  /*34c0*/  ISETP.GE.AND P1, PT, R14, RZ, PT ;  /* 0x000000ff0e00720c */ /* 0x000fd60003f26270 */
[----:B------:R-:W-:Y:S01]  /*34d0*/  @P0 MOV R9, RZ ;  /* 0x000000ff00090202 */ /* 0x000fe20000000f00 */
[----:B------:R-:W-:Y:S01]  /*34e0*/  @!P0 FFMA R0, R0, 1.84467440737095516160e+19, RZ ;  /* 0x5f80000000008823 */ /* 0x000fe200000000ff */
[----:B------:R-:W-:Y:S01]  /*34f0*/  @!P0 MOV R9, 0xffffffc0 ;  /* 0xffffffc000098802 */ /* 0x000fe20000000f00 */
[----:B------:R-:W-:-:S03]  /*3500*/  @!P1 FFMA R11, R3, 1.84467440737095516160e+19, RZ ;  /* 0x5f800000030b9823 */ /* 0x000fc600000000ff */
[----:B------:R-:W-:-:S07]  /*3510*/  @!P1 IADD3 R9, PT, PT, R9, 0x40, RZ ;  /* 0x0000004009099810 */ /* 0x000fce0007ffe0ff */
.L_x_57:
[----:B------:R-:W-:Y:S02]  /*3520*/  LEA R12, R7, 0xc0800000, 0x17 ;  /* 0xc0800000070c7811 */ /* 0x000fe400078eb8ff */
[----:B------:R-:W-:Y:S02]  /*3530*/  IADD3 R13, PT, PT, R13, -0x7f, RZ ;  /* 0xffffff810d0d7810 */ /* 0x000fe40007ffe0ff */
[----:B------:R-:W-:-:S03]  /*3540*/  IADD3 R14, PT, PT, -R12, R11, RZ ;  /* 0x0000000b0c0e7210 */ /* 0x000fc60007ffe1ff */
[C---:B------:R-:W-:Y:S01]  /*3550*/  IMAD R0, R13.reuse, -0x800000, R0 ;  /* 0xff8000000d007824 */ /* 0x040fe200078e0200 */
[----:B------:R0:W1:Y:S01]  /*3560*/  MUFU.RCP R11, R14 ;  /* 0x0000000e000b7308 */ /* 0x0000620000001000 */
[----:B------:R-:W-:Y:S01]  /*3570*/  FADD.FTZ R15, -R14, -RZ ;  /* 0x800000ff0e0f7221 */ /* 0x000fe20000010100 */
[----:B0-----:R-:W-:-:S04]  /*3580*/  IADD3 R14, PT, PT, R13, 0x7f, -R7 ;  /* 0x0000007f0d0e7810 */ /* 0x001fc80007ffe807 */
[----:B------:R-:W-:Y:S01]  /*3590*/  IADD3 R14, PT, PT, R14, R9, RZ ;  /* 0x000000090e0e7210 */ /* 0x000fe20007ffe0ff */
[----:B-1----:R-:W-:-:S04]  /*35a0*/  FFMA R12, R11, R15, 1 ;  /* 0x3f8000000b0c7423 */ /* 0x002fc8000000000f */
[----:B------:R-:W-:-:S04]  /*35b0*/  FFMA R11, R11, R12, R11 ;  /* 0x0000000c0b0b7223 */ /* 0x000fc8000000000b */
[----:B------:R-:W-:-:S04]  /*35c0*/  FFMA R12, R0, R11, RZ ;  /* 0x0000000b000c7223 */ /* 0x000fc800000000ff */
[----:B------:R-:W-:-:S04]  /*35d0*/  FFMA R16, R15, R12, R0 ;  /* 0x0000000c0f107223 */ /* 0x000fc80000000000 */
[----:B------:R-:W-:-:S04]  /*35e0*/  FFMA R12, R11, R16, R12 ;  /* 0x000000100b0c7223 */ /* 0x000fc8000000000c */
[----:B------:R-:W-:-:S04]  /*35f0*/  FFMA R15, R15, R12, R0 ;  /* 0x0000000c0f0f7223 */ /* 0x000fc80000000000 */
[----:B------:R-:W-:-:S05]  /*3600*/  FFMA R0, R11, R15, R12 ;  /* 0x0000000f0b007223 */ /* 0x000fca000000000c */
[----:B------:R-:W-:-:S04]  /*3610*/  SHF.R.U32.HI R7, RZ, 0x17, R0 ;  /* 0x00000017ff077819 */ /* 0x000fc80000011600 */
[----:B------:R-:W-:-:S04]  /*3620*/  LOP3.LUT R7, R7, 0xff, RZ, 0xc0, !PT ;  /* 0x000000ff07077812 */ /* 0x000fc800078ec0ff */
[----:B------:R-:W-:-:S04]  /*3630*/  IADD3 R13, PT, PT, R7, R14, RZ ;  /* 0x0000000e070d7210 */ /* 0x000fc80007ffe0ff */
[----:B------:R-:W-:-:S04]  /*3640*/  IADD3 R7, PT, PT, R13, -0x1, RZ ;  /* 0xffffffff0d077810 */ /* 0x000fc80007ffe0ff */
[----:B------:R-:W-:-:S13]  /*3650*/  ISETP.GE.U32.AND P0, PT, R7, 0xfe, PT ;  /* 0x000000fe0700780c */ /* 0x000fda0003f06070 */
[----:B------:R-:W-:Y:S05]  /*3660*/  @!P0 BRA `(.L_x_62) ;  /* 0x0000000000808947 */ /* 0x000fea0003800000 */
[----:B------:R-:W-:-:S13]  /*3670*/  ISETP.GT.AND P0, PT, R13, 0xfe, PT ;  /* 0x000000fe0d00780c */ /* 0x000fda0003f04270 */
[----:B------:R-:W-:Y:S05]  /*3680*/  @P0 BRA `(.L_x_63) ;  /* 0x00000000006c0947 */ /* 0x000fea0003800000 */
[----:B------:R-:W-:-:S13]  /*3690*/  ISETP.GE.AND P0, PT, R13, 0x1, PT ;  /* 0x000000010d00780c */ /* 0x000fda0003f06270 */
[----:B------:R-:W-:Y:S05]  /*36a0*/  @P0 BRA `(.L_x_64) ;  /* 0x0000000000980947 */ /* 0x000fea0003800000 */
[----:B------:R-:W-:Y:S02]  /*36b0*/  ISETP.GE.AND P0, PT, R13, -0x18, PT ;  /* 0xffffffe80d00780c */ /* 0x000fe40003f06270 */
[----:B------:R-:W-:-:S11]  /*36c0*/  LOP3.LUT R0, R0, 0x80000000, RZ, 0xc0, !PT ;  /* 0x8000000000007812 */ /* 0x000fd600078ec0ff */
[----:B------:R-:W-:Y:S05]  /*36d0*/  @!P0 BRA `(.L_x_64) ;  /* 0x00000000008c8947 */ /* 0x000fea0003800000 */
[-CC-:B------:R-:W-:Y:S01]  /*36e0*/  FFMA.RZ R7, R11, R15.reuse, R12.reuse ;  /* 0x0000000f0b077223 */ /* 0x180fe2000000c00c */
[C---:B------:R-:W-:Y:S02]  /*36f0*/  IADD3 R14, PT, PT, R13.reuse, 0x20, RZ ;  /* 0x000000200d0e7810 */ /* 0x040fe40007ffe0ff */
[----:B------:R-:W-:Y:S02]  /*3700*/  ISETP.NE.AND P3, PT, R13, RZ, PT ;  /* 0x000000ff0d00720c */ /* 0x000fe40003f65270 */
[----:B------:R-:W-:Y:S01]  /*3710*/  LOP3.LUT R9, R7, 0x7fffff, RZ, 0xc0, !PT ;  /* 0x007fffff07097812 */ /* 0x000fe200078ec0ff */
[CCC-:B------:R-:W-:Y:S01]  /*3720*/  FFMA.RP R7, R11.reuse, R15.reuse, R12.reuse ;  /* 0x0000000f0b077223 */ /* 0x1c0fe2000000800c */
[----:B------:R-:W-:Y:S01]  /*3730*/  FFMA.RM R12, R11, R15, R12 ;  /* 0x0000000f0b0c7223 */ /* 0x000fe2000000400c */
[----:B------:R-:W-:Y:S02]  /*3740*/  ISETP.NE.AND P1, PT, R13, RZ, PT ;  /* 0x000000ff0d00720c */ /* 0x000fe40003f25270 */
[----:B------:R-:W-:-:S02]  /*3750*/  LOP3.LUT R9, R9, 0x800000, RZ, 0xfc, !PT ;  /* 0x0080000009097812 */ /* 0x000fc400078efcff */
[----:B------:R-:W-:Y:S02]  /*3760*/  IADD3 R11, PT, PT, -R13, RZ, RZ ;  /* 0x000000ff0d0b7210 */ /* 0x000fe40007ffe1ff */
[----:B------:R-:W-:Y:S02]  /*3770*/  SHF.L.U32 R14, R9, R14, RZ ;  /* 0x0000000e090e7219 */ /* 0x000fe400000006ff */
[----:B------:R-:W-:Y:S02]  /*3780*/  FSETP.NEU.FTZ.AND P0, PT, R7, R12, PT ;  /* 0x0000000c0700720b */ /* 0x000fe40003f1d000 */
[----:B------:R-:W-:Y:S02]  /*3790*/  SEL R12, R11, RZ, P3 ;  /* 0x000000ff0b0c7207 */ /* 0x000fe40001800000 */
[----:B------:R-:W-:Y:S02]  /*37a0*/  ISETP.NE.AND P1, PT, R14, RZ, P1 ;  /* 0x000000ff0e00720c */ /* 0x000fe40000f25270 */
[----:B------:R-:W-:-:S02]  /*37b0*/  SHF.R.U32.HI R12, RZ, R12, R9 ;  /* 0x0000000cff0c7219 */ /* 0x000fc40000011609 */
[----:B------:R-:W-:Y:S02]  /*37c0*/  PLOP3.LUT P0, PT, P0, P1, PT, 0xf8, 0x8f ;  /* 0x00000000008f781c */ /* 0x000fe40000703f70 */
[----:B------:R-:W-:Y:S02]  /*37d0*/  SHF.R.U32.HI R14, RZ, 0x1, R12 ;  /* 0x00000001ff0e7819 */ /* 0x000fe4000001160c */
[----:B------:R-:W-:-:S04]  /*37e0*/  SEL R7, RZ, 0x1, !P0 ;  /* 0x00000001ff077807 */ /* 0x000fc80004000000 */
[----:B------:R-:W-:-:S04]  /*37f0*/  LOP3.LUT R7, R7, 0x1, R14, 0xf8, !PT ;  /* 0x0000000107077812 */ /* 0x000fc800078ef80e */
[----:B------:R-:W-:-:S04]  /*3800*/  LOP3.LUT R7, R7, R12, RZ, 0xc0, !PT ;  /* 0x0000000c07077212 */ /* 0x000fc800078ec0ff */
[----:B------:R-:W-:-:S04]  /*3810*/  IADD3 R7, PT, PT, R14, R7, RZ ;  /* 0x000000070e077210 */ /* 0x000fc80007ffe0ff */
[----:B------:R-:W-:Y:S01]  /*3820*/  LOP3.LUT R0, R7, R0, RZ, 0xfc, !PT ;  /* 0x0000000007007212 */ /* 0x000fe200078efcff */
[----:B------:R-:W-:Y:S06]  /*3830*/  BRA `(.L_x_64) ;  /* 0x0000000000347947 */ /* 0x000fec0003800000 */
.L_x_63:
[----:B------:R-:W-:-:S04]  /*3840*/  LOP3.LUT R0, R0, 0x80000000, RZ, 0xc0, !PT ;  /* 0x8000000000007812 */ /* 0x000fc800078ec0ff */
[----:B------:R-:W-:Y:S01]  /*3850*/  LOP3.LUT R0, R0, 0x7f800000, RZ, 0xfc, !PT ;  /* 0x7f80000000007812 */ /* 0x000fe200078efcff */
[----:B------:R-:W-:Y:S06]  /*3860*/  BRA `(.L_x_64) ;  /* 0x0000000000287947 */ /* 0x000fec0003800000 */
.L_x_62:
[----:B------:R-:W-:Y:S01]  /*3870*/  LEA R0, R14, R0, 0x17 ;  /* 0x000000000e007211 */ /* 0x000fe200078eb8ff */
[----:B------:R-:W-:Y:S06]  /*3880*/  BRA `(.L_x_64) ;  /* 0x0000000000207947 */ /* 0x000fec0003800000 */
.L_x_61:
[----:B------:R-:W-:-:S04]  /*3890*/  LOP3.LUT R0, R11, 0x80000000, R0, 0x48, !PT ;  /* 0x800000000b007812 */ /* 0x000fc800078e4800 */
[----:B------:R-:W-:Y:S01]  /*38a0*/  LOP3.LUT R0, R0, 0x7f800000, RZ, 0xfc, !PT ;  /* 0x7f80000000007812 */ /* 0x000fe200078efcff */
[----:B------:R-:W-:Y:S06]  /*38b0*/  BRA `(.L_x_64) ;  /* 0x0000000000147947 */ /* 0x000fec0003800000 */
.L_x_60:
[----:B------:R-:W-:Y:S01]  /*38c0*/  LOP3.LUT R0, R11, 0x80000000, R0, 0x48, !PT ;  /* 0x800000000b007812 */ /* 0x000fe200078e4800 */
[----:B------:R-:W-:Y:S06]  /*38d0*/  BRA `(.L_x_64) ;  /* 0x00000000000c7947 */ /* 0x000fec0003800000 */
.L_x_59:
[----:B------:R-:W0:Y:S01]  /*38e0*/  MUFU.RSQ R0, -QNAN ;  /* 0xffc0000000007908 */ /* 0x000e220000001400 */
[----:B------:R-:W-:Y:S05]  /*38f0*/  BRA `(.L_x_64) ;  /* 0x0000000000047947 */ /* 0x000fea0003800000 */
.L_x_58:
[----:B------:R-:W-:-:S07]  /*3900*/  FADD.FTZ R0, R0, R3 ;  /* 0x0000000300007221 */ /* 0x000fce0000010000 */
.L_x_64:
[----:B------:R-:W-:Y:S01]  /*3910*/  HFMA2 R9, -RZ, RZ, 0, 0 ;  /* 0x00000000ff097431 */ /* 0x000fe200000001ff */
[----:B0-----:R-:W-:-:S03]  /*3920*/  MOV R7, R0 ;  /* 0x0000000000077202 */ /* 0x001fc60000000f00 */
[----:B------:R-:W-:Y:S05]  /*3930*/  RET.REL.NODEC R8 `(_Z13softmaxKernelPfi) ;  /* 0xffffffc408b07950 */ /* 0x000fea0003c3ffff */
.L_x_65:
        /* <DEDUP_REMOVED lines=12> */
.L_x_79:


//--------------------- .text._Z19forwardOutputKernelPfS_S_S_ii --------------------------
	.section	.text._Z19forwardOutputKernelPfS_S_S_ii,"ax",@progbits
	.align	128
        .global         _Z19forwardOutputKernelPfS_S_S_ii
        .type           _Z19forwardOutputKernelPfS_S_S_ii,@function
        .size           _Z19forwardOutputKernelPfS_S_S_ii,(.L_x_85 - _Z19forwardOutputKernelPfS_S_S_ii)
        .other          _Z19forwardOutputKernelPfS_S_S_ii,@"STO_CUDA_ENTRY STV_DEFAULT"
_Z19forwardOutputKernelPfS_S_S_ii:
.text._Z19forwardOutputKernelPfS_S_S_ii:
        /* <DEDUP_REMOVED lines=10> */
[----:B------:R-:W2:Y:S08]  /*00a0*/  LDC R0, c[0x0][0x3a0] ;  /* 0x0000e800ff007b82 */ /* 0x000eb00000000800 */
[----:B------:R-:W3:Y:S01]  /*00b0*/  LDC.64 R2, c[0x0][0x398] ;  /* 0x0000e600ff027b82 */ /* 0x000ee20000000a00 */
[----:B0-----:R-:W-:-:S06]  /*00c0*/  IMAD.WIDE R4, R11, 0x4, R4 ;  /* 0x000000040b047825 */ /* 0x001fcc00078e0204 */
[----:B-1----:R-:W4:Y:S01]  /*00d0*/  LDG.E.CONSTANT R5, desc[UR6][R4.64] ;  /* 0x0000000604057981 */ /* 0x002f22000c1e9900 */
[----:B--2---:R-:W-:Y:S01]  /*00e0*/  ISETP.GE.AND P0, PT, R0, 0x1, PT ;  /* 0x000000010000780c */ /* 0x004fe20003f06270 */
[----:B---3--:R-:W-:-:S05]  /*00f0*/  IMAD.WIDE R2, R11, 0x4, R2 ;  /* 0x000000040b027825 */ /* 0x008fca00078e0202 */
[----:B----4-:R0:W-:Y:S07]  /*0100*/  STG.E desc[UR6][R2.64], R5 ;  /* 0x0000000502007986 */ /* 0x0101ee000c101906 */
[----:B------:R-:W-:Y:S05]  /*0110*/  @!P0 EXIT ;  /* 0x000000000000894d */ /* 0x000fea0003800000 */
[C---:B------:R-:W-:Y:S01]  /*0120*/  ISETP.GE.U32.AND P1, PT, R0.reuse, 0x10, PT ;  /* 0x000000100000780c */ /* 0x040fe20003f26070 */
[----:B------:R-:W-:Y:S01]  /*0130*/  HFMA2 R10, -RZ, RZ, 0, 0 ;  /* 0x00000000ff0a7431 */ /* 0x000fe200000001ff */
[----:B------:R-:W-:Y:S01]  /*0140*/  LOP3.LUT R24, R0, 0xf, RZ, 0xc0, !PT ;  /* 0x0000000f00187812 */ /* 0x000fe200078ec0ff */
[----:B------:R-:W-:-:S03]  /*0150*/  IMAD R11, R11, R0, RZ ;  /* 0x000000000b0b7224 */ /* 0x000fc600078e02ff */
[----:B------:R-:W-:-:S07]  /*0160*/  ISETP.NE.AND P0, PT, R24, RZ, PT ;  /* 0x000000ff1800720c */ /* 0x000fce0003f05270 */
[----:B------:R-:W-:Y:S06]  /*0170*/  @!P1 BRA `(.L_x_66) ;  /* 0x0000000400309947 */ /* 0x000fec0003800000 */
[----:B0-----:R-:W0:Y:S01]  /*0180*/  LDC.64 R4, c[0x0][0x388] ;  /* 0x0000e200ff047b82 */ /* 0x001e220000000a00 */
[----:B------:R-:W1:Y:S01]  /*0190*/  LDCU.64 UR4, c[0x0][0x380] ;  /* 0x00007000ff0477ac */ /* 0x000e620008000a00 */
[----:B------:R-:W-:Y:S02]  /*01a0*/  LOP3.LUT R10, R0, 0x7ffffff0, RZ, 0xc0, !PT ;  /* 0x7ffffff0000a7812 */ /* 0x000fe400078ec0ff */
[----:B------:R-:W-:Y:S02]  /*01b0*/  MOV R13, R11 ;  /* 0x0000000b000d7202 */ /* 0x000fe40000000f00 */
[----:B------:R-:W-:Y:S01]  /*01c0*/  IADD3 R12, PT, PT, -R10, RZ, RZ ;  /* 0x000000ff0a0c7210 */ /* 0x000fe20007ffe1ff */
[----:B-1----:R-:W-:-:S04]  /*01d0*/  UIADD3 UR4, UP0, UPT, UR4, 0x20, URZ ;  /* 0x0000002004047890 */ /* 0x002fc8000ff1e0ff */
[----:B------:R-:W-:Y:S01]  /*01e0*/  UIADD3.X UR5, UPT, UPT, URZ, UR5, URZ, UP0, !UPT ;  /* 0x00000005ff057290 */ /* 0x000fe200087fe4ff */
[----:B0-----:R-:W-:Y:S01]  /*01f0*/  IMAD.WIDE R6, R11, 0x4, R4 ;  /* 0x000000040b067825 */ /* 0x001fe200078e0204 */
[----:B------:R-:W-:Y:S02]  /*0200*/  MOV R8, UR4 ;  /* 0x0000000400087c02 */ /* 0x000fe40008000f00 */
[----:B------:R-:W-:Y:S02]  /*0210*/  IADD3 R14, P1, PT, R6, 0x20, RZ ;  /* 0x00000020060e7810 */ /* 0x000fe40007f3e0ff */
[----:B------:R-:W-:Y:S02]  /*0220*/  IMAD.U32 R9, RZ, RZ, UR5 ;  /* 0x00000005ff097e24 */ /* 0x000fe4000f8e00ff */
[----:B------:R-:W-:-:S09]  /*0230*/  IADD3.X R21, PT, PT, RZ, R7, RZ, P1, !PT ;  /* 0x00000007ff157210 */ /* 0x000fd20000ffe4ff */
.L_x_67:
[----:B------:R-:W-:Y:S01]  /*0240*/  IMAD.WIDE R6, R13, 0x4, R4 ;  /* 0x000000040d067825 */ /* 0x000fe200078e0204 */
[----:B------:R-:W2:Y:S04]  /*0250*/  LDG.E R20, desc[UR6][R2.64] ;  /* 0x0000000602147981 */ /* 0x000ea8000c1e1900 */
[----:B-1----:R0:W2:Y:S04]  /*0260*/  LDG.E.CONSTANT R15, desc[UR6][R6.64] ;  /* 0x00000006060f7981 */ /* 0x0020a8000c1e9900 */
[----:B------:R-:W2:Y:S04]  /*0270*/  LDG.E.CONSTANT R18, desc[UR6][R8.64+-0x20] ;  /* 0xffffe00608127981 */ /* 0x000ea8000c1e9900 */
[----:B------:R-:W3:Y:S01]  /*0280*/  LDG.E.CONSTANT R19, desc[UR6][R8.64+-0x1c] ;  /* 0xffffe40608137981 */ /* 0x000ee2000c1e9900 */
[----:B0-----:R-:W-:-:S02]  /*0290*/  MOV R6, R14 ;  /* 0x0000000e00067202 */ /* 0x001fc40000000f00 */
[----:B------:R-:W-:Y:S01]  /*02a0*/  MOV R7, R21 ;  /* 0x0000001500077202 */ /* 0x000fe20000000f00 */
[----:B------:R-:W4:Y:S04]  /*02b0*/  LDG.E.CONSTANT R17, desc[UR6][R8.64+-0x18] ;  /* 0xffffe80608117981 */ /* 0x000f28000c1e9900 */
[----:B------:R-:W3:Y:S04]  /*02c0*/  LDG.E.CONSTANT R22, desc[UR6][R6.64+-0x1c] ;  /* 0xffffe40606167981 */ /* 0x000ee8000c1e9900 */
[----:B------:R-:W4:Y:S04]  /*02d0*/  LDG.E.CONSTANT R26, desc[UR6][R6.64+-0x18] ;  /* 0xffffe806061a7981 */ /* 0x000f28000c1e9900 */
[----:B------:R-:W5:Y:S04]  /*02e0*/  LDG.E.CONSTANT R14, desc[UR6][R6.64+-0x14] ;  /* 0xffffec06060e7981 */ /* 0x000f68000c1e9900 */
[----:B------:R-:W5:Y:S04]  /*02f0*/  LDG.E.CONSTANT R16, desc[UR6][R8.64+-0x14] ;  /* 0xffffec0608107981 */ /* 0x000f68000c1e9900 */
[----:B------:R-:W5:Y:S04]  /*0300*/  LDG.E.CONSTANT R21, desc[UR6][R8.64+-0x10] ;  /* 0xfffff00608157981 */ /* 0x000f68000c1e9900 */
[----:B------:R-:W5:Y:S04]  /*0310*/  LDG.E.CONSTANT R25, desc[UR6][R8.64+-0xc] ;  /* 0xfffff40608197981 */ /* 0x000f68000c1e9900 */
[----:B------:R-:W5:Y:S04]  /*0320*/  LDG.E.CONSTANT R23, desc[UR6][R8.64+-0x8] ;  /* 0xfffff80608177981 */ /* 0x000f68000c1e9900 */
[----:B------:R-:W5:Y:S01]  /*0330*/  LDG.E.CONSTANT R27, desc[UR6][R8.64+-0x4] ;  /* 0xfffffc06081b7981 */ /* 0x000f62000c1e9900 */
[----:B--2---:R-:W-:-:S03]  /*0340*/  FFMA R15, R15, R18, R20 ;  /* 0x000000120f0f7223 */ /* 0x004fc60000000014 */
[----:B------:R-:W2:Y:S04]  /*0350*/  LDG.E.CONSTANT R18, desc[UR6][R6.64+-0x10] ;  /* 0xfffff00606127981 */ /* 0x000ea8000c1e9900 */
[----:B------:R-:W2:Y:S01]  /*0360*/  LDG.E.CONSTANT R20, desc[UR6][R6.64+-0x8] ;  /* 0xfffff80606147981 */ /* 0x000ea2000c1e9900 */
[----:B---3--:R-:W-:-:S03]  /*0370*/  FFMA R19, R22, R19, R15 ;  /* 0x0000001316137223 */ /* 0x008fc6000000000f */
[----:B------:R-:W3:Y:S01]  /*0380*/  LDG.E.CONSTANT R22, desc[UR6][R6.64+-0xc] ;  /* 0xfffff40606167981 */ /* 0x000ee2000c1e9900 */
[----:B----4-:R-:W-:-:S04]  /*0390*/  FFMA R17, R26, R17, R19 ;  /* 0x000000111a117223 */ /* 0x010fc80000000013 */
[----:B-----5:R-:W-:Y:S02]  /*03a0*/  FFMA R29, R14, R16, R17 ;  /* 0x000000100e1d7223 */ /* 0x020fe40000000011 */
[----:B------:R-:W4:Y:S04]  /*03b0*/  LDG.E.CONSTANT R14, desc[UR6][R6.64+-0x4] ;  /* 0xfffffc06060e7981 */ /* 0x000f28000c1e9900 */
[----:B------:R-:W5:Y:S01]  /*03c0*/  LDG.E.CONSTANT R16, desc[UR6][R6.64] ;  /* 0x0000000606107981 */ /* 0x000f62000c1e9900 */
[----:B--2---:R-:W-:-:S03]  /*03d0*/  FFMA R21, R18, R21, R29 ;  /* 0x0000001512157223 */ /* 0x004fc6000000001d */
[----:B------:R-:W2:Y:S01]  /*03e0*/  LDG.E.CONSTANT R18, desc[UR6][R6.64+0x4] ;  /* 0x0000040606127981 */ /* 0x000ea2000c1e9900 */
[----:B---3--:R-:W-:-:S03]  /*03f0*/  FFMA R25, R22, R25, R21 ;  /* 0x0000001916197223 */ /* 0x008fc60000000015 */
[----:B------:R-:W5:Y:S01]  /*0400*/  LDG.E.CONSTANT R21, desc[UR6][R8.64] ;  /* 0x0000000608157981 */ /* 0x000f62000c1e9900 */
[----:B------:R-:W-:-:S03]  /*0410*/  FFMA R23, R20, R23, R25 ;  /* 0x0000001714177223 */ /* 0x000fc60000000019 */
[----:B------:R-:W2:Y:S04]  /*0420*/  LDG.E.CONSTANT R25, desc[UR6][R8.64+0x4] ;  /* 0x0000040608197981 */ /* 0x000ea8000c1e9900 */
[----:B------:R-:W3:Y:S01]  /*0430*/  LDG.E.CONSTANT R20, desc[UR6][R8.64+0x8] ;  /* 0x0000080608147981 */ /* 0x000ee2000c1e9900 */
[----:B----4-:R-:W-:-:S03]  /*0440*/  FFMA R29, R14, R27, R23 ;  /* 0x0000001b0e1d7223 */ /* 0x010fc60000000017 */
[----:B------:R-:W3:Y:S04]  /*0450*/  LDG.E.CONSTANT R27, desc[UR6][R6.64+0x8] ;  /* 0x00000806061b7981 */ /* 0x000ee8000c1e9900 */
[----:B------:R-:W4:Y:S04]  /*0460*/  LDG.E.CONSTANT R14, desc[UR6][R6.64+0xc] ;  /* 0x00000c06060e7981 */ /* 0x000f28000c1e9900 */
[----:B------:R-:W4:Y:S04]  /*0470*/  LDG.E.CONSTANT R23, desc[UR6][R8.64+0xc] ;  /* 0x00000c0608177981 */ /* 0x000f28000c1e9900 */
[----:B------:R-:W4:Y:S01]  /*0480*/  LDG.E.CONSTANT R22, desc[UR6][R8.64+0x1c] ;  /* 0x00001c0608167981 */ /* 0x000f22000c1e9900 */
[----:B-----5:R-:W-:-:S03]  /*0490*/  FFMA R21, R16, R21, R29 ;  /* 0x0000001510157223 */ /* 0x020fc6000000001d */
[----:B------:R-:W5:Y:S01]  /*04a0*/  LDG.E.CONSTANT R16, desc[UR6][R8.64+0x10] ;  /* 0x0000100608107981 */ /* 0x000f62000c1e9900 */
[----:B--2---:R-:W-:-:S03]  /*04b0*/  FFMA R18, R18, R25, R21 ;  /* 0x0000001912127223 */ /* 0x004fc60000000015 */
[----:B------:R-:W5:Y:S04]  /*04c0*/  LDG.E.CONSTANT R21, desc[UR6][R6.64+0x10] ;  /* 0x0000100606157981 */ /* 0x000f68000c1e9900 */
[----:B------:R-:W2:Y:S01]  /*04d0*/  LDG.E.CONSTANT R25, desc[UR6][R8.64+0x14] ;  /* 0x0000140608197981 */ /* 0x000ea2000c1e9900 */
[----:B---3--:R-:W-:-:S03]  /*04e0*/  FFMA R27, R27, R20, R18 ;  /* 0x000000141b1b7223 */ /* 0x008fc60000000012 */
[----:B------:R-:W2:Y:S04]  /*04f0*/  LDG.E.CONSTANT R18, desc[UR6][R6.64+0x14] ;  /* 0x0000140606127981 */ /* 0x000ea8000c1e9900 */
[----:B------:R0:W3:Y:S01]  /*0500*/  LDG.E.CONSTANT R20, desc[UR6][R8.64+0x18] ;  /* 0x0000180608147981 */ /* 0x0000e2000c1e9900 */
[----:B----4-:R-:W-:-:S03]  /*0510*/  FFMA R14, R14, R23, R27 ;  /* 0x000000170e0e7223 */ /* 0x010fc6000000001b */
[----:B------:R-:W3:Y:S04]  /*0520*/  LDG.E.CONSTANT R23, desc[UR6][R6.64+0x18] ;  /* 0x0000180606177981 */ /* 0x000ee8000c1e9900 */
[----:B------:R-:W4:Y:S01]  /*0530*/  LDG.E.CONSTANT R27, desc[UR6][R6.64+0x1c] ;  /* 0x00001c06061b7981 */ /* 0x000f22000c1e9900 */
[----:B------:R-:W-:-:S04]  /*0540*/  IADD3 R12, PT, PT, R12, 0x10, RZ ;  /* 0x000000100c0c7810 */ /* 0x000fc80007ffe0ff */
[----:B------:R-:W-:Y:S01]  /*0550*/  ISETP.NE.AND P1, PT, R12, RZ, PT ;  /* 0x000000ff0c00720c */ /* 0x000fe20003f25270 */
[----:B------:R1:W-:Y:S01]  /*0560*/  STG.E desc[UR6][R2.64], R15 ;  /* 0x0000000f02007986 */ /* 0x0003e2000c101906 */
[----:B0-----:R-:W-:-:S03]  /*0570*/  IADD3 R8, P3, PT, R8, 0x40, RZ ;  /* 0x0000004008087810 */ /* 0x001fc60007f7e0ff */
[----:B------:R1:W-:Y:S04]  /*0580*/  STG.E desc[UR6][R2.64], R19 ;  /* 0x0000001302007986 */ /* 0x0003e8000c101906 */
[----:B------:R1:W-:Y:S01]  /*0590*/  STG.E desc[UR6][R2.64], R17 ;  /* 0x0000001102007986 */ /* 0x0003e2000c101906 */
[----:B------:R-:W-:Y:S02]  /*05a0*/  IADD3.X R9, PT, PT, RZ, R9, RZ, P3, !PT ;  /* 0x00000009ff097210 */ /* 0x000fe40001ffe4ff */
[----:B------:R-:W-:Y:S01]  /*05b0*/  IADD3 R13, PT, PT, R13, 0x10, RZ ;  /* 0x000000100d0d7810 */ /* 0x000fe20007ffe0ff */
[----:B-----5:R-:W-:-:S04]  /*05c0*/  FFMA R21, R21, R16, R14 ;  /* 0x0000001015157223 */ /* 0x020fc8000000000e */
[----:B--2---:R-:W-:Y:S01]  /*05d0*/  FFMA R18, R18, R25, R21 ;  /* 0x0000001912127223 */ /* 0x004fe20000000015 */
[----:B------:R-:W-:-:S03]  /*05e0*/  IADD3 R14, P2, PT, R6, 0x40, RZ ;  /* 0x00000040060e7810 */ /* 0x000fc60007f5e0ff */
[----:B---3--:R-:W-:-:S04]  /*05f0*/  FFMA R18, R23, R20, R18 ;  /* 0x0000001417127223 */ /* 0x008fc80000000012 */
[----:B----4-:R-:W-:Y:S01]  /*0600*/  FFMA R27, R27, R22, R18 ;  /* 0x000000161b1b7223 */ /* 0x010fe20000000012 */
[----:B------:R-:W-:-:S04]  /*0610*/  IMAD.X R21, RZ, RZ, R7, P2 ;  /* 0x000000ffff157224 */ /* 0x000fc800010e0607 */
[----:B------:R1:W-:Y:S01]  /*0620*/  STG.E desc[UR6][R2.64], R27 ;  /* 0x0000001b02007986 */ /* 0x0003e2000c101906 */
[----:B------:R-:W-:Y:S05]  /*0630*/  @P1 BRA `(.L_x_67) ;  /* 0xfffffffc00001947 */ /* 0x000fea000383ffff */
.L_x_66:
[----:B------:R-:W-:Y:S05]  /*0640*/  @!P0 EXIT ;  /* 0x000000000000894d */ /* 0x000fea0003800000 */
[----:B------:R-:W-:Y:S02]  /*0650*/  ISETP.GE.U32.AND P0, PT, R24, 0x8, PT ;  /* 0x000000081800780c */ /* 0x000fe40003f06070 */
[----:B------:R-:W-:-:S04]  /*0660*/  LOP3.LUT R20, R0, 0x7, RZ, 0xc0, !PT ;  /* 0x0000000700147812 */ /* 0x000fc800078ec0ff */
[----:B------:R-:W-:-:S07]  /*0670*/  ISETP.NE.AND P1, PT, R20, RZ, PT ;  /* 0x000000ff1400720c */ /* 0x000fce0003f25270 */
[----:B------:R-:W-:Y:S06]  /*0680*/  @!P0 BRA `(.L_x_68) ;  /* 0x0000000000948947 */ /* 0x000fec0003800000 */
[----:B------:R-:W2:Y:S01]  /*0690*/  LDC.64 R8, c[0x0][0x388] ;  /* 0x0000e200ff087b82 */ /* 0x000ea20000000a00 */
[----:B------:R-:W3:Y:S01]  /*06a0*/  LDCU.64 UR4, c[0x0][0x388] ;  /* 0x00007100ff0477ac */ /* 0x000ee20008000a00 */
[CC--:B------:R-:W-:Y:S01]  /*06b0*/  IADD3 R7, PT, PT, R11.reuse, R10.reuse, RZ ;  /* 0x0000000a0b077210 */ /* 0x0c0fe20007ffe0ff */
[----:B------:R-:W4:Y:S01]  /*06c0*/  LDG.E R28, desc[UR6][R2.64] ;  /* 0x00000006021c7981 */ /* 0x000f22000c1e1900 */
[----:B------:R-:W-:-:S04]  /*06d0*/  IADD3 R12, P0, PT, R11, R10, RZ ;  /* 0x0000000a0b0c7210 */ /* 0x000fc80007f1e0ff */
[----:B0-----:R-:W0:Y:S01]  /*06e0*/  LDC.64 R4, c[0x0][0x380] ;  /* 0x0000e000ff047b82 */ /* 0x001e220000000a00 */
[----:B--2---:R-:W-:Y:S01]  /*06f0*/  IMAD.WIDE R8, R7, 0x4, R8 ;  /* 0x0000000407087825 */ /* 0x004fe200078e0208 */
[----:B------:R-:W-:Y:S02]  /*0700*/  LEA.HI.X.SX32 R7, R11, RZ, 0x1, P0 ;  /* 0x000000ff0b077211 */ /* 0x000fe400000f0eff */
[C---:B---3--:R-:W-:Y:S02]  /*0710*/  LEA R6, P0, R12.reuse, UR4, 0x2 ;  /* 0x000000040c067c11 */ /* 0x048fe4000f8010ff */
[----:B------:R-:W4:Y:S02]  /*0720*/  LDG.E.CONSTANT R21, desc[UR6][R8.64] ;  /* 0x0000000608157981 */ /* 0x000f24000c1e9900 */
[----:B------:R-:W-:Y:S01]  /*0730*/  LEA.HI.X R7, R12, UR5, R7, 0x2, P0 ;  /* 0x000000050c077c11 */ /* 0x000fe200080f1407 */
[----:B0-----:R-:W-:-:S04]  /*0740*/  IMAD.WIDE.U32 R4, R10, 0x4, R4 ;  /* 0x000000040a047825 */ /* 0x001fc800078e0004 */
[----:B------:R-:W2:Y:S04]  /*0750*/  LDG.E.CONSTANT R24, desc[UR6][R6.64+0x4] ;  /* 0x0000040606187981 */ /* 0x000ea8000c1e9900 */
[----:B------:R-:W4:Y:S04]  /*0760*/  LDG.E.CONSTANT R22, desc[UR6][R4.64] ;  /* 0x0000000604167981 */ /* 0x000f28000c1e9900 */
[----:B------:R-:W2:Y:S04]  /*0770*/  LDG.E.CONSTANT R23, desc[UR6][R4.64+0x4] ;  /* 0x0000040604177981 */ /* 0x000ea8000c1e9900 */
[----:B------:R-:W3:Y:S04]  /*0780*/  LDG.E.CONSTANT R25, desc[UR6][R4.64+0x8] ;  /* 0x0000080604197981 */ /* 0x000ee8000c1e9900 */
[----:B------:R-:W3:Y:S04]  /*0790*/  LDG.E.CONSTANT R26, desc[UR6][R6.64+0x8] ;  /* 0x00000806061a7981 */ /* 0x000ee8000c1e9900 */
[----:B-1----:R-:W5:Y:S04]  /*07a0*/  LDG.E.CONSTANT R17, desc[UR6][R4.64+0xc] ;  /* 0x00000c0604117981 */ /* 0x002f68000c1e9900 */
[----:B------:R-:W5:Y:S04]  /*07b0*/  LDG.E.CONSTANT R18, desc[UR6][R6.64+0xc] ;  /* 0x00000c0606127981 */ /* 0x000f68000c1e9900 */
[----:B------:R-:W5:Y:S04]  /*07c0*/  LDG.E.CONSTANT R15, desc[UR6][R4.64+0x10] ;  /* 0x00001006040f7981 */ /* 0x000f68000c1e9900 */
[----:B------:R-:W5:Y:S04]  /*07d0*/  LDG.E.CONSTANT R14, desc[UR6][R6.64+0x10] ;  /* 0x00001006060e7981 */ /* 0x000f68000c1e9900 */
[----:B------:R-:W5:Y:S04]  /*07e0*/  LDG.E.CONSTANT R13, desc[UR6][R4.64+0x14] ;  /* 0x00001406040d7981 */ /* 0x000f68000c1e9900 */
[----:B------:R-:W5:Y:S04]  /*07f0*/  LDG.E.CONSTANT R12, desc[UR6][R6.64+0x14] ;  /* 0x00001406060c7981 */ /* 0x000f68000c1e9900 */
[----:B------:R-:W5:Y:S04]  /*0800*/  LDG.E.CONSTANT R9, desc[UR6][R4.64+0x18] ;  /* 0x0000180604097981 */ /* 0x000f68000c1e9900 */
[----:B------:R-:W5:Y:S04]  /*0810*/  LDG.E.CONSTANT R8, desc[UR6][R6.64+0x18] ;  /* 0x0000180606087981 */ /* 0x000f68000c1e9900 */
[----:B------:R-:W5:Y:S04]  /*0820*/  LDG.E.CONSTANT R16, desc[UR6][R6.64+0x1c] ;  /* 0x00001c0606107981 */ /* 0x000f68000c1e9900 */
[----:B------:R-:W5:Y:S01]  /*0830*/  LDG.E.CONSTANT R19, desc[UR6][R4.64+0x1c] ;  /* 0x00001c0604137981 */ /* 0x000f62000c1e9900 */
[----:B------:R-:W-:Y:S01]  /*0840*/  IADD3 R10, PT, PT, R10, 0x8, RZ ;  /* 0x000000080a0a7810 */ /* 0x000fe20007ffe0ff */
[----:B----4-:R-:W-:-:S04]  /*0850*/  FFMA R21, R21, R22, R28 ;  /* 0x0000001615157223 */ /* 0x010fc8000000001c */
[----:B--2---:R-:W-:-:S04]  /*0860*/  FFMA R21, R24, R23, R21 ;  /* 0x0000001718157223 */ /* 0x004fc80000000015 */
[----:B---3--:R-:W-:-:S04]  /*0870*/  FFMA R21, R26, R25, R21 ;  /* 0x000000191a157223 */ /* 0x008fc80000000015 */
[----:B-----5:R-:W-:-:S04]  /*0880*/  FFMA R17, R18, R17, R21 ;  /* 0x0000001112117223 */ /* 0x020fc80000000015 */
[----:B------:R-:W-:-:S04]  /*0890*/  FFMA R15, R14, R15, R17 ;  /* 0x0000000f0e0f7223 */ /* 0x000fc80000000011 */
[----:B------:R-:W-:-:S04]  /*08a0*/  FFMA R13, R12, R13, R15 ;  /* 0x0000000d0c0d7223 */ /* 0x000fc8000000000f */
[----:B------:R-:W-:-:S04]  /*08b0*/  FFMA R9, R8, R9, R13 ;  /* 0x0000000908097223 */ /* 0x000fc8000000000d */
[----:B------:R-:W-:-:S05]  /*08c0*/  FFMA R9, R16, R19, R9 ;  /* 0x0000001310097223 */ /* 0x000fca0000000009 */
[----:B------:R2:W-:Y:S02]  /*08d0*/  STG.E desc[UR6][R2.64], R9 ;  /* 0x0000000902007986 */ /* 0x0005e4000c101906 */
.L_x_68:
[----:B------:R-:W-:Y:S05]  /*08e0*/  @!P1 EXIT ;  /* 0x000000000000994d */ /* 0x000fea0003800000 */
[----:B------:R-:W-:Y:S02]  /*08f0*/  ISETP.GE.U32.AND P0, PT, R20, 0x4, PT ;  /* 0x000000041400780c */ /* 0x000fe40003f06070 */
[----:B------:R-:W-:-:S04]  /*0900*/  LOP3.LUT R0, R0, 0x3, RZ, 0xc0, !PT ;  /* 0x0000000300007812 */ /* 0x000fc800078ec0ff */
[----:B------:R-:W-:-:S07]  /*0910*/  ISETP.NE.AND P1, PT, R0, RZ, PT ;  /* 0x000000ff0000720c */ /* 0x000fce0003f25270 */
[----:B------:R-:W-:Y:S06]  /*0920*/  @!P0 BRA `(.L_x_69) ;  /* 0x0000000000648947 */ /* 0x000fec0003800000 */
[----:B0-----:R-:W0:Y:S01]  /*0930*/  LDC.64 R4, c[0x0][0x388] ;  /* 0x0000e200ff047b82 */ /* 0x001e220000000a00 */
[----:B------:R-:W3:Y:S01]  /*0940*/  LDCU.64 UR4, c[0x0][0x388] ;  /* 0x00007100ff0477ac */ /* 0x000ee20008000a00 */
[C---:B--2---:R-:W-:Y:S01]  /*0950*/  IMAD.IADD R9, R11.reuse, 0x1, R10 ;  /* 0x000000010b097824 */ /* 0x044fe200078e020a */
[----:B------:R-:W-:-:S05]  /*0960*/  IADD3 R12, P0, PT, R11, R10, RZ ;  /* 0x0000000a0b0c7210 */ /* 0x000fca0007f1e0ff */
[----:B------:R-:W2:Y:S01]  /*0970*/  LDC.64 R6, c[0x0][0x380] ;  /* 0x0000e000ff067b82 */ /* 0x000ea20000000a00 */
[----:B0-----:R-:W-:Y:S01]  /*0980*/  IMAD.WIDE R8, R9, 0x4, R4 ;  /* 0x0000000409087825 */ /* 0x001fe200078e0204 */
[----:B------:R-:W-:Y:S02]  /*0990*/  LEA.HI.X.SX32 R5, R11, RZ, 0x1, P0 ;  /* 0x000000ff0b057211 */ /* 0x000fe400000f0eff */
[----:B---3--:R-:W-:-:S03]  /*09a0*/  LEA R4, P0, R12, UR4, 0x2 ;  /* 0x000000040c047c11 */ /* 0x008fc6000f8010ff */
[----:B------:R-:W3:Y:S01]  /*09b0*/  LDG.E.CONSTANT R9, desc[UR6][R8.64] ;  /* 0x0000000608097981 */ /* 0x000ee2000c1e9900 */
[----:B------:R-:W-:Y:S01]  /*09c0*/  LEA.HI.X R5, R12, UR5, R5, 0x2, P0 ;  /* 0x000000050c057c11 */ /* 0x000fe200080f1405 */
[C---:B--2---:R-:W-:Y:S02]  /*09d0*/  IMAD.WIDE.U32 R6, R10.reuse, 0x4, R6 ;  /* 0x000000040a067825 */ /* 0x044fe400078e0006 */
[----:B------:R-:W3:Y:S04]  /*09e0*/  LDG.E R12, desc[UR6][R2.64] ;  /* 0x00000006020c7981 */ /* 0x000ee8000c1e1900 */
[----:B------:R-:W3:Y:S04]  /*09f0*/  LDG.E.CONSTANT R13, desc[UR6][R6.64] ;  /* 0x00000006060d7981 */ /* 0x000ee8000c1e9900 */
[----:B------:R-:W2:Y:S04]  /*0a00*/  LDG.E.CONSTANT R14, desc[UR6][R6.64+0x4] ;  /* 0x00000406060e7981 */ /* 0x000ea8000c1e9900 */
[----:B-1----:R-:W2:Y:S04]  /*0a10*/  LDG.E.CONSTANT R15, desc[UR6][R4.64+0x4] ;  /* 0x00000406040f7981 */ /* 0x002ea8000c1e9900 */
[----:B------:R-:W4:Y:S04]  /*0a20*/  LDG.E.CONSTANT R16, desc[UR6][R6.64+0x8] ;  /* 0x0000080606107981 */ /* 0x000f28000c1e9900 */
[----:B------:R-:W4:Y:S04]  /*0a30*/  LDG.E.CONSTANT R17, desc[UR6][R4.64+0x8] ;  /* 0x0000080604117981 */ /* 0x000f28000c1e9900 */
[----:B------:R-:W5:Y:S04]  /*0a40*/  LDG.E.CONSTANT R19, desc[UR6][R4.64+0xc] ;  /* 0x00000c0604137981 */ /* 0x000f68000c1e9900 */
[----:B------:R-:W5:Y:S01]  /*0a50*/  LDG.E.CONSTANT R18, desc[UR6][R6.64+0xc] ;  /* 0x00000c0606127981 */ /* 0x000f62000c1e9900 */
[----:B------:R-:W-:Y:S01]  /*0a60*/  IADD3 R10, PT, PT, R10, 0x4, RZ ;  /* 0x000000040a0a7810 */ /* 0x000fe20007ffe0ff */
[----:B---3--:R-:W-:-:S04]  /*0a70*/  FFMA R12, R9, R13, R12 ;  /* 0x0000000d090c7223 */ /* 0x008fc8000000000c */
[----:B--2---:R-:W-:-:S04]  /*0a80*/  FFMA R12, R15, R14, R12 ;  /* 0x0000000e0f0c7223 */ /* 0x004fc8000000000c */
[----:B----4-:R-:W-:-:S04]  /*0a90*/  FFMA R12, R17, R16, R12 ;  /* 0x00000010110c7223 */ /* 0x010fc8000000000c */
[----:B-----5:R-:W-:-:S05]  /*0aa0*/  FFMA R9, R19, R18, R12 ;  /* 0x0000001213097223 */ /* 0x020fca000000000c */
[----:B------:R3:W-:Y:S02]  /*0ab0*/  STG.E desc[UR6][R2.64], R9 ;  /* 0x0000000902007986 */ /* 0x0007e4000c101906 */
.L_x_69:
[----:B------:R-:W-:Y:S05]  /*0ac0*/  @!P1 EXIT ;  /* 0x000000000000994d */ /* 0x000fea0003800000 */
[----:B------:R-:W4:Y:S01]  /*0ad0*/  LDC.64 R6, c[0x0][0x380] ;  /* 0x0000e000ff067b82 */ /* 0x000f220000000a00 */
[----:B------:R-:W-:Y:S01]  /*0ae0*/  IADD3 R11, PT, PT, R11, R10, RZ ;  /* 0x0000000a0b0b7210 */ /* 0x000fe20007ffe0ff */
[----:B------:R-:W-:-:S06]  /*0af0*/  IMAD.MOV R0, RZ, RZ, -R0 ;  /* 0x000000ffff007224 */ /* 0x000fcc00078e0a00 */
[----:B0-----:R-:W0:Y:S01]  /*0b00*/  LDC.64 R4, c[0x0][0x388] ;  /* 0x0000e200ff047b82 */ /* 0x001e220000000a00 */
[----:B----4-:R-:W-:-:S03]  /*0b10*/  IMAD.WIDE.U32 R6, R10, 0x4, R6 ;  /* 0x000000040a067825 */ /* 0x010fc600078e0006 */
[----:B------:R-:W-:Y:S02]  /*0b20*/  MOV R8, R6 ;  /* 0x0000000600087202 */ /* 0x000fe40000000f00 */
[----:B-1----:R-:W-:-:S07]  /*0b30*/  MOV R15, R7 ;  /* 0x00000007000f7202 */ /* 0x002fce0000000f00 */
.L_x_70:
[----:B0-----:R-:W-:Y:S01]  /*0b40*/  IMAD.WIDE R6, R11, 0x4, R4 ;  /* 0x000000040b067825 */ /* 0x001fe200078e0204 */
[----:B--23--:R-:W-:Y:S01]  /*0b50*/  MOV R9, R15 ;  /* 0x0000000f00097202 */ /* 0x00cfe20000000f00 */
[----:B-1----:R-:W2:Y:S04]  /*0b60*/  LDG.E R13, desc[UR6][R2.64] ;  /* 0x00000006020d7981 */ /* 0x002ea8000c1e1900 */
[----:B------:R-:W2:Y:S04]  /*0b70*/  LDG.E.CONSTANT R6, desc[UR6][R6.64] ;  /* 0x0000000606067981 */ /* 0x000ea8000c1e9900 */
[----:B------:R0:W2:Y:S01]  /*0b80*/  LDG.E.CONSTANT R9, desc[UR6][R8.64] ;  /* 0x0000000608097981 */ /* 0x0000a2000c1e9900 */
[----:B------:R-:W-:-:S02]  /*0b90*/  IADD3 R0, PT, PT, R0, 0x1, RZ ;  /* 0x0000000100007810 */ /* 0x000fc40007ffe0ff */
[----:B------:R-:W-:Y:S02]  /*0ba0*/  IADD3 R11, PT, PT, R11, 0x1, RZ ;  /* 0x000000010b0b7810 */ /* 0x000fe40007ffe0ff */
[----:B------:R-:W-:Y:S02]  /*0bb0*/  ISETP.NE.AND P0, PT, R0, RZ, PT ;  /* 0x000000ff0000720c */ /* 0x000fe40003f05270 */
[----:B0-----:R-:W-:-:S04]  /*0bc0*/  IADD3 R8, P1, PT, R8, 0x4, RZ ;  /* 0x0000000408087810 */ /* 0x001fc80007f3e0ff */
[----:B------:R-:W-:Y:S01]  /*0bd0*/  IADD3.X R15, PT, PT, RZ, R15, RZ, P1, !PT ;  /* 0x0000000fff0f7210 */ /* 0x000fe20000ffe4ff */
[----:B--2---:R-:W-:-:S05]  /*0be0*/  FFMA R13, R6, R9, R13 ;  /* 0x00000009060d7223 */ /* 0x004fca000000000d */
[----:B------:R1:W-:Y:S01]  /*0bf0*/  STG.E desc[UR6][R2.64], R13 ;  /* 0x0000000d02007986 */ /* 0x0003e2000c101906 */
[----:B------:R-:W-:Y:S05]  /*0c00*/  @P0 BRA `(.L_x_70) ;  /* 0xfffffffc00cc0947 */ /* 0x000fea000383ffff */
[----:B------:R-:W-:Y:S05]  /*0c10*/  EXIT ;  /* 0x000000000000794d */ /* 0x000fea0003800000 */
.L_x_71:
        /* <DEDUP_REMOVED lines=14> */
.L_x_85:


//--------------------- .text._Z19forwardHiddenKernelPfS_S_S_ii --------------------------
	.section	.text._Z19forwardHiddenKernelPfS_S_S_ii,"ax",@progbits
	.align	128
        .global         _Z19forwardHiddenKernelPfS_S_S_ii
        .type           _Z19forwardHiddenKernelPfS_S_S_ii,@function
        .size           _Z19forwardHiddenKernelPfS_S_S_ii,(.L_x_86 - _Z19forwardHiddenKernelPfS_S_S_ii)
        .other          _Z19forwardHiddenKernelPfS_S_S_ii,@"STO_CUDA_ENTRY STV_DEFAULT"
_Z19forwardHiddenKernelPfS_S_S_ii:
.text._Z19forwardHiddenKernelPfS_S_S_ii:
        /* <DEDUP_REMOVED lines=9> */
[----:B------:R-:W1:Y:S01]  /*0090*/  LDCU.64 UR10, c[0x0][0x358] ;  /* 0x00006b00ff0a77ac */ /* 0x000e620008000a00 */
[----:B------:R-:W2:Y:S06]  /*00a0*/  LDCU UR6, c[0x0][0x3a0] ;  /* 0x00007400ff0677ac */ /* 0x000eac0008000800 */
[----:B------:R-:W3:Y:S01]  /*00b0*/  LDC.64 R2, c[0x0][0x398] ;  /* 0x0000e600ff027b82 */ /* 0x000ee20000000a00 */
[----:B0-----:R-:W-:-:S05]  /*00c0*/  IMAD.WIDE R4, R11, 0x4, R4 ;  /* 0x000000040b047825 */ /* 0x001fca00078e0204 */
[----:B-1----:R-:W4:Y:S01]  /*00d0*/  LDG.E.CONSTANT R9, desc[UR10][R4.64] ;  /* 0x0000000a04097981 */ /* 0x002f22000c1e9900 */
[----:B--2---:R-:W-:Y:S01]  /*00e0*/  UISETP.GE.AND UP0, UPT, UR6, 0x1, UPT ;  /* 0x000000010600788c */ /* 0x004fe2000bf06270 */
[----:B---3--:R-:W-:-:S05]  /*00f0*/  IMAD.WIDE R2, R11, 0x4, R2 ;  /* 0x000000040b027825 */ /* 0x008fca00078e0202 */
[----:B----4-:R0:W-:Y:S03]  /*0100*/  STG.E desc[UR10][R2.64], R9 ;  /* 0x0000000902007986 */ /* 0x0101e6000c10190a */
[----:B------:R-:W-:Y:S05]  /*0110*/  BRA.U !UP0, `(.L_x_72) ;  /* 0x0000000908c87547 */ /* 0x000fea000b800000 */
[----:B------:R-:W-:Y:S01]  /*0120*/  UISETP.GE.U32.AND UP0, UPT, UR6, 0x10, UPT ;  /* 0x000000100600788c */ /* 0x000fe2000bf06070 */
[----:B------:R-:W-:Y:S02]  /*0130*/  HFMA2 R0, -RZ, RZ, 0, 0 ;  /* 0x00000000ff007431 */ /* 0x000fe400000001ff */
[----:B------:R-:W-:Y:S01]  /*0140*/  IMAD R11, R11, UR6, RZ ;  /* 0x000000060b0b7c24 */ /* 0x000fe2000f8e02ff */
[----:B------:R-:W-:-:S05]  /*0150*/  ULOP3.LUT UR7, UR6, 0xf, URZ, 0xc0, !UPT ;  /* 0x0000000f06077892 */ /* 0x000fca000f8ec0ff */
[----:B------:R-:W-:Y:S07]  /*0160*/  BRA.U !UP0, `(.L_x_73) ;  /* 0x0000000508387547 */ /* 0x000fee000b800000 */
[----:B------:R-:W1:Y:S01]  /*0170*/  LDC.64 R4, c[0x0][0x388] ;  /* 0x0000e200ff047b82 */ /* 0x000e620000000a00 */
[----:B------:R-:W2:Y:S01]  /*0180*/  LDCU.64 UR4, c[0x0][0x380] ;  /* 0x00007000ff0477ac */ /* 0x000ea20008000a00 */
[----:B------:R-:W-:Y:S01]  /*0190*/  MOV R13, R11 ;  /* 0x0000000b000d7202 */ /* 0x000fe20000000f00 */
[----:B------:R-:W-:-:S04]  /*01a0*/  ULOP3.LUT UR8, UR6, 0x7ffffff0, URZ, 0xc0, !UPT ;  /* 0x7ffffff006087892 */ /* 0x000fc8000f8ec0ff */
[----:B------:R-:W-:Y:S02]  /*01b0*/  UIADD3 UR9, UPT, UPT, -UR8, URZ, URZ ;  /* 0x000000ff08097290 */ /* 0x000fe4000fffe1ff */
[----:B------:R-:W-:Y:S01]  /*01c0*/  MOV R0, UR8 ;  /* 0x0000000800007c02 */ /* 0x000fe20008000f00 */
[----:B--2---:R-:W-:-:S04]  /*01d0*/  UIADD3 UR4, UP0, UPT, UR4, 0x20, URZ ;  /* 0x0000002004047890 */ /* 0x004fc8000ff1e0ff */
[----:B------:R-:W-:Y:S01]  /*01e0*/  UIADD3.X UR5, UPT, UPT, URZ, UR5, URZ, UP0, !UPT ;  /* 0x00000005ff057290 */ /* 0x000fe200087fe4ff */
[----:B-1----:R-:W-:-:S03]  /*01f0*/  IMAD.WIDE R6, R11, 0x4, R4 ;  /* 0x000000040b067825 */ /* 0x002fc600078e0204 */
[----:B------:R-:W-:Y:S02]  /*0200*/  IADD3 R12, P0, PT, R6, 0x20, RZ ;  /* 0x00000020060c7810 */ /* 0x000fe40007f1e0ff */
[----:B------:R-:W-:Y:S02]  /*0210*/  MOV R6, UR4 ;  /* 0x0000000400067c02 */ /* 0x000fe40008000f00 */
[----:B------:R-:W-:Y:S02]  /*0220*/  IADD3.X R21, PT, PT, RZ, R7, RZ, P0, !PT ;  /* 0x00000007ff157210 */ /* 0x000fe400007fe4ff */
[----:B------:R-:W-:-:S07]  /*0230*/  MOV R7, UR5 ;  /* 0x0000000500077c02 */ /* 0x000fce0008000f00 */
.L_x_74:
[----:B0-----:R-:W-:Y:S01]  /*0240*/  IMAD.WIDE R8, R13, 0x4, R4 ;  /* 0x000000040d087825 */ /* 0x001fe200078e0204 */
        /* <DEDUP_REMOVED lines=21> */
[----:B---3--:R-:W-:-:S04]  /*03a0*/  FFMA R17, R22, R17, R15 ;  /* 0x0000001116117223 */ /* 0x008fc8000000000f */
[----:B----4-:R-:W-:-:S04]  /*03b0*/  FFMA R19, R24, R19, R17 ;  /* 0x0000001318137223 */ /* 0x010fc80000000011 */
[----:B-----5:R-:W-:Y:S02]  /*03c0*/  FFMA R20, R12, R20, R19 ;  /* 0x000000140c147223 */ /* 0x020fe40000000013 */
[----:B------:R-:W3:Y:S02]  /*03d0*/  LDG.E.CONSTANT R12, desc[UR10][R8.64] ;  /* 0x0000000a080c7981 */ /* 0x000ee4000c1e9900 */
[----:B------:R-:W-:Y:S02]  /*03e0*/  FFMA R20, R16, R27, R20 ;  /* 0x0000001b10147223 */ /* 0x000fe40000000014 */
[----:B------:R-:W4:Y:S04]  /*03f0*/  LDG.E.CONSTANT R27, desc[UR10][R8.64+0x4] ;  /* 0x0000040a081b7981 */ /* 0x000f28000c1e9900 */
[----:B------:R-:W4:Y:S01]  /*0400*/  LDG.E.CONSTANT R16, desc[UR10][R6.64+0x4] ;  /* 0x0000040a06107981 */ /* 0x000f22000c1e9900 */
[----:B------:R-:W-:-:S03]  /*0410*/  FFMA R20, R18, R29, R20 ;  /* 0x0000001d12147223 */ /* 0x000fc60000000014 */
[----:B------:R-:W5:Y:S04]  /*0420*/  LDG.E.CONSTANT R29, desc[UR10][R8.64+0x8] ;  /* 0x0000080a081d7981 */ /* 0x000f68000c1e9900 */
[----:B------:R-:W5:Y:S01]  /*0430*/  LDG.E.CONSTANT R18, desc[UR10][R6.64+0x8] ;  /* 0x0000080a06127981 */ /* 0x000f62000c1e9900 */
[----:B--2---:R-:W-:-:S03]  /*0440*/  FFMA R20, R14, R25, R20 ;  /* 0x000000190e147223 */ /* 0x004fc60000000014 */
[----:B------:R-:W2:Y:S01]  /*0450*/  LDG.E.CONSTANT R25, desc[UR10][R8.64+0xc] ;  /* 0x00000c0a08197981 */ /* 0x000ea2000c1e9900 */
[----:B------:R-:W-:-:S03]  /*0460*/  FFMA R20, R10, R21, R20 ;  /* 0x000000150a147223 */ /* 0x000fc60000000014 */
[----:B------:R-:W2:Y:S04]  /*0470*/  LDG.E.CONSTANT R14, desc[UR10][R6.64+0xc] ;  /* 0x00000c0a060e7981 */ /* 0x000ea8000c1e9900 */
[----:B------:R-:W2:Y:S04]  /*0480*/  LDG.E.CONSTANT R10, desc[UR10][R8.64+0x10] ;  /* 0x0000100a080a7981 */ /* 0x000ea8000c1e9900 */
[----:B------:R-:W2:Y:S01]  /*0490*/  LDG.E.CONSTANT R21, desc[UR10][R6.64+0x10] ;  /* 0x0000100a06157981 */ /* 0x000ea2000c1e9900 */
[----:B---3--:R-:W-:-:S03]  /*04a0*/  FFMA R20, R12, R23, R20 ;  /* 0x000000170c147223 */ /* 0x008fc60000000014 */
[----:B------:R-:W3:Y:S04]  /*04b0*/  LDG.E.CONSTANT R12, desc[UR10][R8.64+0x14] ;  /* 0x0000140a080c7981 */ /* 0x000ee8000c1e9900 */
[----:B------:R-:W3:Y:S01]  /*04c0*/  LDG.E.CONSTANT R23, desc[UR10][R6.64+0x14] ;  /* 0x0000140a06177981 */ /* 0x000ee2000c1e9900 */
[----:B----4-:R-:W-:-:S03]  /*04d0*/  FFMA R20, R27, R16, R20 ;  /* 0x000000101b147223 */ /* 0x010fc60000000014 */
[----:B------:R-:W4:Y:S04]  /*04e0*/  LDG.E.CONSTANT R16, desc[UR10][R8.64+0x18] ;  /* 0x0000180a08107981 */ /* 0x000f28000c1e9900 */
[----:B------:R-:W4:Y:S01]  /*04f0*/  LDG.E.CONSTANT R27, desc[UR10][R6.64+0x18] ;  /* 0x0000180a061b7981 */ /* 0x000f22000c1e9900 */
[----:B-----5:R-:W-:-:S03]  /*0500*/  FFMA R18, R29, R18, R20 ;  /* 0x000000121d127223 */ /* 0x020fc60000000014 */
[----:B------:R-:W5:Y:S04]  /*0510*/  LDG.E.CONSTANT R29, desc[UR10][R8.64+0x1c] ;  /* 0x00001c0a081d7981 */ /* 0x000f68000c1e9900 */
[----:B------:R0:W5:Y:S04]  /*0520*/  LDG.E.CONSTANT R20, desc[UR10][R6.64+0x1c] ;  /* 0x00001c0a06147981 */ /* 0x000168000c1e9900 */
[----:B------:R1:W-:Y:S04]  /*0530*/  STG.E desc[UR10][R2.64], R15 ;  /* 0x0000000f02007986 */ /* 0x0003e8000c10190a */
[----:B------:R1:W-:Y:S04]  /*0540*/  STG.E desc[UR10][R2.64], R17 ;  /* 0x0000001102007986 */ /* 0x0003e8000c10190a */
[----:B------:R1:W-:Y:S01]  /*0550*/  STG.E desc[UR10][R2.64], R19 ;  /* 0x0000001302007986 */ /* 0x0003e2000c10190a */
[----:B------:R-:W-:-:S04]  /*0560*/  UIADD3 UR9, UPT, UPT, UR9, 0x10, URZ ;  /* 0x0000001009097890 */ /* 0x000fc8000fffe0ff */
[----:B------:R-:W-:Y:S01]  /*0570*/  UISETP.NE.AND UP0, UPT, UR9, URZ, UPT ;  /* 0x000000ff0900728c */ /* 0x000fe2000bf05270 */
[----:B0-----:R-:W-:Y:S02]  /*0580*/  IADD3 R6, P1, PT, R6, 0x40, RZ ;  /* 0x0000004006067810 */ /* 0x001fe40007f3e0ff */
[----:B------:R-:W-:Y:S02]  /*0590*/  IADD3 R13, PT, PT, R13, 0x10, RZ ;  /* 0x000000100d0d7810 */ /* 0x000fe40007ffe0ff */
[----:B------:R-:W-:Y:S01]  /*05a0*/  IADD3.X R7, PT, PT, RZ, R7, RZ, P1, !PT ;  /* 0x00000007ff077210 */ /* 0x000fe20000ffe4ff */
[----:B--2---:R-:W-:-:S04]  /*05b0*/  FFMA R25, R25, R14, R18 ;  /* 0x0000000e19197223 */ /* 0x004fc80000000012 */
[----:B------:R-:W-:-:S04]  /*05c0*/  FFMA R21, R10, R21, R25 ;  /* 0x000000150a157223 */ /* 0x000fc80000000019 */
[----:B---3--:R-:W-:-:S04]  /*05d0*/  FFMA R21, R12, R23, R21 ;  /* 0x000000170c157223 */ /* 0x008fc80000000015 */
[----:B----4-:R-:W-:-:S04]  /*05e0*/  FFMA R16, R16, R27, R21 ;  /* 0x0000001b10107223 */ /* 0x010fc80000000015 */
[----:B-----5:R-:W-:-:S05]  /*05f0*/  FFMA R29, R29, R20, R16 ;  /* 0x000000141d1d7223 */ /* 0x020fca0000000010 */
[----:B------:R1:W-:Y:S01]  /*0600*/  STG.E desc[UR10][R2.64], R29 ;  /* 0x0000001d02007986 */ /* 0x0003e2000c10190a */
[----:B------:R-:W-:-:S04]  /*0610*/  IADD3 R12, P0, PT, R8, 0x40, RZ ;  /* 0x00000040080c7810 */ /* 0x000fc80007f1e0ff */
[----:B------:R-:W-:Y:S01]  /*0620*/  IADD3.X R21, PT, PT, RZ, R9, RZ, P0, !PT ;  /* 0x00000009ff157210 */ /* 0x000fe200007fe4ff */
[----:B------:R-:W-:Y:S08]  /*0630*/  BRA.U UP0, `(.L_x_74) ;  /* 0xfffffffd00007547 */ /* 0x000ff0000b83ffff */
[----:B------:R-:W-:-:S07]  /*0640*/  MOV R9, R29 ;  /* 0x0000001d00097202 */ /* 0x000fce0000000f00 */
.L_x_73:
[----:B------:R-:W-:-:S09]  /*0650*/  UISETP.NE.AND UP0, UPT, UR7, URZ, UPT ;  /* 0x000000ff0700728c */ /* 0x000fd2000bf05270 */
[----:B------:R-:W-:Y:S05]  /*0660*/  BRA.U !UP0, `(.L_x_72) ;  /* 0x0000000508747547 */ /* 0x000fea000b800000 */
[----:B------:R-:W-:Y:S02]  /*0670*/  UISETP.GE.U32.AND UP0, UPT, UR7, 0x8, UPT ;  /* 0x000000080700788c */ /* 0x000fe4000bf06070 */
[----:B------:R-:W-:-:S04]  /*0680*/  ULOP3.LUT UR5, UR6, 0x7, URZ, 0xc0, !UPT ;  /* 0x0000000706057892 */ /* 0x000fc8000f8ec0ff */
[----:B------:R-:W-:-:S03]  /*0690*/  UISETP.NE.AND UP1, UPT, UR5, URZ, UPT ;  /* 0x000000ff0500728c */ /* 0x000fc6000bf25270 */
[----:B------:R-:W-:Y:S08]  /*06a0*/  BRA.U !UP0, `(.L_x_75) ;  /* 0x0000000108947547 */ /* 0x000ff0000b800000 */
[----:B0-----:R-:W0:Y:S01]  /*06b0*/  LDC.64 R8, c[0x0][0x388] ;  /* 0x0000e200ff087b82 */ /* 0x001e220000000a00 */
[----:B------:R-:W2:Y:S01]  /*06c0*/  LDCU.64 UR8, c[0x0][0x388] ;  /* 0x00007100ff0877ac */ /* 0x000ea20008000a00 */
[CC--:B------:R-:W-:Y:S01]  /*06d0*/  IADD3 R7, PT, PT, R11.reuse, R0.reuse, RZ ;  /* 0x000000000b077210 */ /* 0x0c0fe20007ffe0ff */
[----:B------:R-:W3:Y:S01]  /*06e0*/  LDG.E R25, desc[UR10][R2.64] ;  /* 0x0000000a02197981 */ /* 0x000ee2000c1e1900 */
[----:B------:R-:W-:-:S04]  /*06f0*/  IADD3 R10, P0, PT, R11, R0, RZ ;  /* 0x000000000b0a7210 */ /* 0x000fc80007f1e0ff */
[----:B------:R-:W4:Y:S01]  /*0700*/  LDC.64 R4, c[0x0][0x380] ;  /* 0x0000e000ff047b82 */ /* 0x000f220000000a00 */
[----:B0-----:R-:W-:Y:S01]  /*0710*/  IMAD.WIDE R8, R7, 0x4, R8 ;  /* 0x0000000407087825 */ /* 0x001fe200078e0208 */
[----:B------:R-:W-:Y:S02]  /*0720*/  LEA.HI.X.SX32 R7, R11, RZ, 0x1, P0 ;  /* 0x000000ff0b077211 */ /* 0x000fe400000f0eff */
[C---:B--2---:R-:W-:Y:S02]  /*0730*/  LEA R6, P0, R10.reuse, UR8, 0x2 ;  /* 0x000000080a067c11 */ /* 0x044fe4000f8010ff */
[----:B------:R-:W3:Y:S02]  /*0740*/  LDG.E.CONSTANT R14, desc[UR10][R8.64] ;  /* 0x0000000a080e7981 */ /* 0x000ee4000c1e9900 */
[----:B------:R-:W-:Y:S01]  /*0750*/  LEA.HI.X R7, R10, UR9, R7, 0x2, P0 ;  /* 0x000000090a077c11 */ /* 0x000fe200080f1407 */
[----:B----4-:R-:W-:-:S04]  /*0760*/  IMAD.WIDE.U32 R4, R0, 0x4, R4 ;  /* 0x0000000400047825 */ /* 0x010fc800078e0004 */
[----:B-1----:R-:W2:Y:S04]  /*0770*/  LDG.E.CONSTANT R17, desc[UR10][R6.64+0x4] ;  /* 0x0000040a06117981 */ /* 0x002ea8000c1e9900 */
[----:B------:R-:W3:Y:S04]  /*0780*/  LDG.E.CONSTANT R15, desc[UR10][R4.64] ;  /* 0x0000000a040f7981 */ /* 0x000ee8000c1e9900 */
[----:B------:R-:W2:Y:S04]  /*0790*/  LDG.E.CONSTANT R16, desc[UR10][R4.64+0x4] ;  /* 0x0000040a04107981 */ /* 0x000ea8000c1e9900 */
[----:B------:R-:W4:Y:S04]  /*07a0*/  LDG.E.CONSTANT R18, desc[UR10][R4.64+0x8] ;  /* 0x0000080a04127981 */ /* 0x000f28000c1e9900 */
        /* <DEDUP_REMOVED lines=12> */
[----:B---3--:R-:W-:-:S04]  /*0870*/  FFMA R14, R14, R15, R25 ;  /* 0x0000000f0e0e7223 */ /* 0x008fc80000000019 */
[----:B--2---:R-:W-:-:S04]  /*0880*/  FFMA R14, R17, R16, R14 ;  /* 0x00000010110e7223 */ /* 0x004fc8000000000e */
[----:B----4-:R-:W-:-:S04]  /*0890*/  FFMA R14, R19, R18, R14 ;  /* 0x00000012130e7223 */ /* 0x010fc8000000000e */
[----:B-----5:R-:W-:-:S04]  /*08a0*/  FFMA R14, R21, R20, R14 ;  /* 0x00000014150e7223 */ /* 0x020fc8000000000e */
[----:B------:R-:W-:-:S04]  /*08b0*/  FFMA R14, R23, R22, R14 ;  /* 0x00000016170e7223 */ /* 0x000fc8000000000e */
[----:B------:R-:W-:-:S04]  /*08c0*/  FFMA R13, R13, R10, R14 ;  /* 0x0000000a0d0d7223 */ /* 0x000fc8000000000e */
[----:B------:R-:W-:-:S04]  /*08d0*/  FFMA R9, R8, R9, R13 ;  /* 0x0000000908097223 */ /* 0x000fc8000000000d */
[----:B------:R-:W-:-:S05]  /*08e0*/  FFMA R9, R12, R24, R9 ;  /* 0x000000180c097223 */ /* 0x000fca0000000009 */
[----:B------:R2:W-:Y:S02]  /*08f0*/  STG.E desc[UR10][R2.64], R9 ;  /* 0x0000000902007986 */ /* 0x0005e4000c10190a */
.L_x_75:
[----:B------:R-:W-:Y:S05]  /*0900*/  BRA.U !UP1, `(.L_x_72) ;  /* 0x0000000109cc7547 */ /* 0x000fea000b800000 */
[----:B------:R-:W-:Y:S02]  /*0910*/  UISETP.GE.U32.AND UP0, UPT, UR5, 0x4, UPT ;  /* 0x000000040500788c */ /* 0x000fe4000bf06070 */
[----:B------:R-:W-:-:S04]  /*0920*/  ULOP3.LUT UR4, UR6, 0x3, URZ, 0xc0, !UPT ;  /* 0x0000000306047892 */ /* 0x000fc8000f8ec0ff */
[----:B------:R-:W-:-:S03]  /*0930*/  UISETP.NE.AND UP1, UPT, UR4, URZ, UPT ;  /* 0x000000ff0400728c */ /* 0x000fc6000bf25270 */
[----:B------:R-:W-:Y:S08]  /*0940*/  BRA.U !UP0, `(.L_x_76) ;  /* 0x0000000108647547 */ /* 0x000ff0000b800000 */
[----:B------:R-:W3:Y:S01]  /*0950*/  LDC.64 R4, c[0x0][0x388] ;  /* 0x0000e200ff047b82 */ /* 0x000ee20000000a00 */
[----:B------:R-:W4:Y:S01]  /*0960*/  LDCU.64 UR6, c[0x0][0x388] ;  /* 0x00007100ff0677ac */ /* 0x000f220008000a00 */
[CC--:B0-2---:R-:W-:Y:S02]  /*0970*/  IADD3 R9, PT, PT, R11.reuse, R0.reuse, RZ ;  /* 0x000000000b097210 */ /* 0x0c5fe40007ffe0ff */
[----:B------:R-:W-:-:S04]  /*0980*/  IADD3 R10, P0, PT, R11, R0, RZ ;  /* 0x000000000b0a7210 */ /* 0x000fc80007f1e0ff */
[----:B------:R-:W0:Y:S01]  /*0990*/  LDC.64 R6, c[0x0][0x380] ;  /* 0x0000e000ff067b82 */ /* 0x000e220000000a00 */
[----:B---3--:R-:W-:Y:S01]  /*09a0*/  IMAD.WIDE R8, R9, 0x4, R4 ;  /* 0x0000000409087825 */ /* 0x008fe200078e0204 */
[----:B------:R-:W-:Y:S02]  /*09b0*/  LEA.HI.X.SX32 R5, R11, RZ, 0x1, P0 ;  /* 0x000000ff0b057211 */ /* 0x000fe400000f0eff */
[----:B----4-:R-:W-:-:S03]  /*09c0*/  LEA R4, P0, R10, UR6, 0x2 ;  /* 0x000000060a047c11 */ /* 0x010fc6000f8010ff */
[----:B------:R-:W2:Y:S01]  /*09d0*/  LDG.E.CONSTANT R9, desc[UR10][R8.64] ;  /* 0x0000000a08097981 */ /* 0x000ea2000c1e9900 */
[----:B------:R-:W-:Y:S01]  /*09e0*/  LEA.HI.X R5, R10, UR7, R5, 0x2, P0 ;  /* 0x000000070a057c11 */ /* 0x000fe200080f1405 */
[C---:B0-----:R-:W-:Y:S02]  /*09f0*/  IMAD.WIDE.U32 R6, R0.reuse, 0x4, R6 ;  /* 0x0000000400067825 */ /* 0x041fe400078e0006 */
[----:B------:R-:W2:Y:S04]  /*0a00*/  LDG.E R10, desc[UR10][R2.64] ;  /* 0x0000000a020a7981 */ /* 0x000ea8000c1e1900 */
[----:B------:R-:W2:Y:S04]  /*0a10*/  LDG.E.CONSTANT R12, desc[UR10][R6.64] ;  /* 0x0000000a060c7981 */ /* 0x000ea8000c1e9900 */
[----:B------:R-:W3:Y:S04]  /*0a20*/  LDG.E.CONSTANT R14, desc[UR10][R6.64+0x4] ;  /* 0x0000040a060e7981 */ /* 0x000ee8000c1e9900 */
[----:B------:R-:W3:Y:S04]  /*0a30*/  LDG.E.CONSTANT R13, desc[UR10][R4.64+0x4] ;  /* 0x0000040a040d7981 */ /* 0x000ee8000c1e9900 */
[----:B------:R-:W4:Y:S04]  /*0a40*/  LDG.E.CONSTANT R16, desc[UR10][R6.64+0x8] ;  /* 0x0000080a06107981 */ /* 0x000f28000c1e9900 */
[----:B-1----:R-:W4:Y:S04]  /*0a50*/  LDG.E.CONSTANT R15, desc[UR10][R4.64+0x8] ;  /* 0x0000080a040f7981 */ /* 0x002f28000c1e9900 */
[----:B------:R-:W5:Y:S04]  /*0a60*/  LDG.E.CONSTANT R17, desc[UR10][R4.64+0xc] ;  /* 0x00000c0a04117981 */ /* 0x000f68000c1e9900 */
[----:B------:R-:W5:Y:S01]  /*0a70*/  LDG.E.CONSTANT R18, desc[UR10][R6.64+0xc] ;  /* 0x00000c0a06127981 */ /* 0x000f62000c1e9900 */
[----:B------:R-:W-:Y:S01]  /*0a80*/  IADD3 R0, PT, PT, R0, 0x4, RZ ;  /* 0x0000000400007810 */ /* 0x000fe20007ffe0ff */
[----:B--2---:R-:W-:-:S04]  /*0a90*/  FFMA R10, R9, R12, R10 ;  /* 0x0000000c090a7223 */ /* 0x004fc8000000000a */
[----:B---3--:R-:W-:-:S04]  /*0aa0*/  FFMA R10, R13, R14, R10 ;  /* 0x0000000e0d0a7223 */ /* 0x008fc8000000000a */
[----:B----4-:R-:W-:-:S04]  /*0ab0*/  FFMA R10, R15, R16, R10 ;  /* 0x000000100f0a7223 */ /* 0x010fc8000000000a */
[----:B-----5:R-:W-:-:S05]  /*0ac0*/  FFMA R9, R17, R18, R10 ;  /* 0x0000001211097223 */ /* 0x020fca000000000a */
[----:B------:R3:W-:Y:S02]  /*0ad0*/  STG.E desc[UR10][R2.64], R9 ;  /* 0x0000000902007986 */ /* 0x0007e4000c10190a */
.L_x_76:
[----:B------:R-:W-:Y:S05]  /*0ae0*/  BRA.U !UP1, `(.L_x_72) ;  /* 0x0000000109547547 */ /* 0x000fea000b800000 */
[----:B------:R-:W4:Y:S01]  /*0af0*/  LDC.64 R6, c[0x0][0x380] ;  /* 0x0000e000ff067b82 */ /* 0x000f220000000a00 */
[----:B------:R-:W-:Y:S01]  /*0b00*/  IADD3 R11, PT, PT, R11, R0, RZ ;  /* 0x000000000b0b7210 */ /* 0x000fe20007ffe0ff */
[----:B------:R-:W-:-:S06]  /*0b10*/  UIADD3 UR4, UPT, UPT, -UR4, URZ, URZ ;  /* 0x000000ff04047290 */ /* 0x000fcc000fffe1ff */
[----:B------:R-:W0:Y:S01]  /*0b20*/  LDC.64 R4, c[0x0][0x388] ;  /* 0x0000e200ff047b82 */ /* 0x000e220000000a00 */
[----:B----4-:R-:W-:-:S03]  /*0b30*/  IMAD.WIDE.U32 R6, R0, 0x4, R6 ;  /* 0x0000000400067825 */ /* 0x010fc600078e0006 */
[----:B------:R-:W-:Y:S02]  /*0b40*/  MOV R0, R6 ;  /* 0x0000000600007202 */ /* 0x000fe40000000f00 */
[----:B-1----:R-:W-:-:S07]  /*0b50*/  MOV R15, R7 ;  /* 0x00000007000f7202 */ /* 0x002fce0000000f00 */
.L_x_77:
[----:B0-----:R-:W-:Y:S01]  /*0b60*/  IMAD.WIDE R6, R11, 0x4, R4 ;  /* 0x000000040b067825 */ /* 0x001fe200078e0204 */
[----:B--234-:R-:W-:Y:S01]  /*0b70*/  MOV R9, R15 ;  /* 0x0000000f00097202 */ /* 0x01cfe20000000f00 */
[----:B------:R-:W2:Y:S01]  /*0b80*/  LDG.E R13, desc[UR10][R2.64] ;  /* 0x0000000a020d7981 */ /* 0x000ea2000c1e1900 */
[----:B------:R-:W-:-:S03]  /*0b90*/  MOV R8, R0 ;  /* 0x0000000000087202 */ /* 0x000fc60000000f00 */
[----:B------:R-:W2:Y:S04]  /*0ba0*/  LDG.E.CONSTANT R6, desc[UR10][R6.64] ;  /* 0x0000000a06067981 */ /* 0x000ea8000c1e9900 */
[----:B------:R-:W2:Y:S01]  /*0bb0*/  LDG.E.CONSTANT R9, desc[UR10][R8.64] ;  /* 0x0000000a08097981 */ /* 0x000ea2000c1e9900 */
[----:B------:R-:W-:Y:S01]  /*0bc0*/  UIADD3 UR4, UPT, UPT, UR4, 0x1, URZ ;  /* 0x0000000104047890 */ /* 0x000fe2000fffe0ff */
[----:B------:R-:W-:Y:S02]  /*0bd0*/  IADD3 R0, P0, PT, R0, 0x4, RZ ;  /* 0x0000000400007810 */ /* 0x000fe40007f1e0ff */
[----:B------:R-:W-:Y:S01]  /*0be0*/  IADD3 R11, PT, PT, R11, 0x1, RZ ;  /* 0x000000010b0b7810 */ /* 0x000fe20007ffe0ff */
[----:B------:R-:W-:Y:S01]  /*0bf0*/  UISETP.NE.AND UP0, UPT, UR4, URZ, UPT ;  /* 0x000000ff0400728c */ /* 0x000fe2000bf05270 */
[----:B------:R-:W-:Y:S01]  /*0c00*/  IADD3.X R15, PT, PT, RZ, R15, RZ, P0, !PT ;  /* 0x0000000fff0f7210 */ /* 0x000fe200007fe4ff */
[----:B--2---:R-:W-:-:S05]  /*0c10*/  FFMA R9, R6, R9, R13 ;  /* 0x0000000906097223 */ /* 0x004fca000000000d */
[----:B------:R4:W-:Y:S02]  /*0c20*/  STG.E desc[UR10][R2.64], R9 ;  /* 0x0000000902007986 */ /* 0x0009e4000c10190a */
[----:B------:R-:W-:Y:S05]  /*0c30*/  BRA.U UP0, `(.L_x_77) ;  /* 0xfffffffd00c87547 */ /* 0x000fea000b83ffff */
.L_x_72:
[----:B0-234-:R-:W-:-:S05]  /*0c40*/  FMNMX R9, RZ, R9, !PT ;  /* 0x00000009ff097209 */ /* 0x01dfca0007800000 */
[----:B------:R-:W-:Y:S01]  /*0c50*/  STG.E desc[UR10][R2.64], R9 ;  /* 0x0000000902007986 */ /* 0x000fe2000c10190a */
[----:B------:R-:W-:Y:S05]  /*0c60*/  EXIT ;  /* 0x000000000000794d */ /* 0x000fea0003800000 */
.L_x_78:
        /* <DEDUP_REMOVED lines=9> */
.L_x_86:


//--------------------- .nv.shared.reserved.0     --------------------------
	.section	.nv.shared.reserved.0,"aw",@nobits
	.weak		__nv_reservedSMEM_offset_0_alias
	.size		__nv_reservedSMEM_offset_0_alias, 0, 64
	.other		__nv_reservedSMEM_offset_0_alias,@"STO_CUDA_RESERVED_SHARED STV_DEFAULT"
__nv_reservedSMEM_offset_0_alias:
	.zero		0
	.zero		64


//--------------------- .nv.constant0._Z25updateHiddenWeightsKernelPfS_S_S_fii --------------------------
	.section	.nv.constant0._Z25updateHiddenWeightsKernelPfS_S_S_fii,"a",@progbits
	.sectionflags	@""
	.align	4
.nv.constant0._Z25updateHiddenWeightsKernelPfS_S_S_fii:
	.zero		940


//--------------------- .nv.constant0._Z25updateOutputWeightsKernelPfS_S_S_fii --------------------------
	.section	.nv.constant0._Z25updateOutputWeightsKernelPfS_S_S_fii,"a",@progbits
	.sectionflags	@""
	.align	4
.nv.constant0._Z25updateOutputWeightsKernelPfS_S_S_fii:
	.zero		940


//--------------------- .nv.constant0._Z20hiddenGradientKernelPfS_S_S_ii --------------------------
	.section	.nv.constant0._Z20hiddenGradientKernelPfS_S_S_ii,"a",@progbits
	.sectionflags	@""
	.align	4
.nv.constant0._Z20hiddenGradientKernelPfS_S_S_ii:
	.zero		936


//--------------------- .nv.constant0._Z20outputGradientKernelPfS_S_i --------------------------
	.section	.nv.constant0._Z20outputGradientKernelPfS_S_i,"a",@progbits
	.sectionflags	@""
	.align	4
.nv.constant0._Z20outputGradientKernelPfS_S_i:
	.zero		924


//--------------------- .nv.constant0._Z13softmaxKernelPfi --------------------------
	.section	.nv.constant0._Z13softmaxKernelPfi,"a",@progbits
	.sectionflags	@""
	.align	4
.nv.constant0._Z13softmaxKernelPfi:
	.zero		908


//--------------------- .nv.constant0._Z19forwardOutputKernelPfS_S_S_ii --------------------------
	.section	.nv.constant0._Z19forwardOutputKernelPfS_S_S_ii,"a",@progbits
	.sectionflags	@""
	.align	4
.nv.constant0._Z19forwardOutputKernelPfS_S_S_ii:
	.zero		936


//--------------------- .nv.constant0._Z19forwardHiddenKernelPfS_S_S_ii --------------------------
	.section	.nv.constant0._Z19forwardHiddenKernelPfS_S_S_ii,"a",@progbits
	.sectionflags	@""
	.align	4
.nv.constant0._Z19forwardHiddenKernelPfS_S_S_ii:
	.zero		936


//--------------------- SYMBOLS --------------------------

	.type		.nv.reservedSmem.offset0,@object
	.size		.nv.reservedSmem.offset0,0x4
